	.target	sm_90a

	.elftype	@"ET_EXEC"


//--------------------- .note.nv.tkinfo           --------------------------
	.section	.note.nv.tkinfo,"",@"SHT_NOTE"
	.sectionflags	@"SHF_NOTE_NV_TKINFO"
	.tkinfo
        /*0018*/ 	.word	0x00000002
        /*0030*/ 	.string	""
        /*0030*/ 	.string	"ptxas"
        /*0030*/ 	.string	"Cuda compilation tools, release 13.0, V13.0.88"
        /*0030*/ 	.string	"Build cuda_13.0.r13.0/compiler.36424714_0"
        /*0030*/ 	.string	"-v  -suppress-debug-info  -lineinfo  -arch sm_90a "



//--------------------- .note.nv.cuinfo           --------------------------
	.section	.note.nv.cuinfo,"",@"SHT_NOTE"
	.sectionflags	@"SHF_NOTE_NV_CUINFO"
        /*0018*/ 	.short	0x0002
        /*001a*/ 	.short	0x005a
        /*001c*/ 	.short	0x0082
	.zero		2


//--------------------- .nv.info                  --------------------------
	.section	.nv.info,"",@"SHT_CUDA_INFO"
	.align	4


	//----- nvinfo : EIATTR_REGCOUNT
	.align		4
        /*0000*/ 	.byte	0x04, 0x2f
        /*0002*/ 	.short	(.L_1 - .L_0)
	.align		4
.L_0:
        /*0004*/ 	.word	index@(gluon_wgmma)
        /*0008*/ 	.word	0x0000005a


	//----- nvinfo : EIATTR_FRAME_SIZE
	.align		4
.L_1:
        /*000c*/ 	.byte	0x04, 0x11
        /*000e*/ 	.short	(.L_3 - .L_2)
	.align		4
.L_2:
        /*0010*/ 	.word	index@(gluon_wgmma)
        /*0014*/ 	.word	0x00000000


	//----- nvinfo : EIATTR_MIN_STACK_SIZE
	.align		4
.L_3:
        /*0018*/ 	.byte	0x04, 0x12
        /*001a*/ 	.short	(.L_5 - .L_4)
	.align		4
.L_4:
        /*001c*/ 	.word	index@(gluon_wgmma)
        /*0020*/ 	.word	0x00000000
.L_5:


//--------------------- .nv.compat                --------------------------
	.section	.nv.compat,"",@"SHT_CUDA_COMPAT_INFO"
	.align	4
        /*0000*/ 	.byte	0x02, 0x09, 0x01, 0x00, 0x02, 0x02, 0x04, 0x00, 0x02, 0x05, 0x05, 0x00, 0x03, 0x07, 0x01, 0x01
        /*0010*/ 	.byte	0x02, 0x03, 0x03, 0x00, 0x02, 0x06, 0x01, 0x00, 0x04, 0x0b, 0x08, 0x00, 0x00, 0x00, 0x00, 0x00
        /*0020*/ 	.byte	0x00, 0x00, 0x00, 0x00


//--------------------- .nv.info.gluon_wgmma      --------------------------
	.section	.nv.info.gluon_wgmma,"",@"SHT_CUDA_INFO"
	.sectionflags	@""
	.align	4


	//----- nvinfo : EIATTR_CUDA_API_VERSION
	.align		4
        /*0000*/ 	.byte	0x04, 0x37
        /*0002*/ 	.short	(.L_7 - .L_6)
.L_6:
        /*0004*/ 	.word	0x00000082


	//----- nvinfo : EIATTR_KPARAM_INFO
	.align		4
.L_7:
        /*0008*/ 	.byte	0x04, 0x17
        /*000a*/ 	.short	(.L_9 - .L_8)
.L_8:
        /*000c*/ 	.word	0x00000000
        /*0010*/ 	.short	0x000a
        /*0012*/ 	.short	0x0048
        /*0014*/ 	.byte	0x00, 0xf4, 0x21, 0x00


	//----- nvinfo : EIATTR_KPARAM_INFO
	.align		4
.L_9:
        /*0018*/ 	.byte	0x04, 0x17
        /*001a*/ 	.short	(.L_11 - .L_10)
.L_10:
        /*001c*/ 	.word	0x00000000
        /*0020*/ 	.short	0x0009
        /*0022*/ 	.short	0x0040
        /*0024*/ 	.byte	0x00, 0xf4, 0x21, 0x00


	//----- nvinfo : EIATTR_KPARAM_INFO
	.align		4
.L_11:
        /*0028*/ 	.byte	0x04, 0x17
        /*002a*/ 	.short	(.L_13 - .L_12)
.L_12:
        /*002c*/ 	.word	0x00000000
        /*0030*/ 	.short	0x0008
        /*0032*/ 	.short	0x0038
        /*0034*/ 	.byte	0x00, 0xf0, 0x21, 0x00


	//----- nvinfo : EIATTR_KPARAM_INFO
	.align		4
.L_13:
        /*0038*/ 	.byte	0x04, 0x17
        /*003a*/ 	.short	(.L_15 - .L_14)
.L_14:
        /*003c*/ 	.word	0x00000000
        /*0040*/ 	.short	0x0007
        /*0042*/ 	.short	0x0030
        /*0044*/ 	.byte	0x00, 0xf0, 0x21, 0x00


	//----- nvinfo : EIATTR_KPARAM_INFO
	.align		4
.L_15:
        /*0048*/ 	.byte	0x04, 0x17
        /*004a*/ 	.short	(.L_17 - .L_16)
.L_16:
        /*004c*/ 	.word	0x00000000
        /*0050*/ 	.short	0x0006
        /*0052*/ 	.short	0x0028
        /*0054*/ 	.byte	0x00, 0xf0, 0x21, 0x00


	//----- nvinfo : EIATTR_KPARAM_INFO
	.align		4
.L_17:
        /*0058*/ 	.byte	0x04, 0x17
        /*005a*/ 	.short	(.L_19 - .L_18)
.L_18:
        /*005c*/ 	.word	0x00000000
        /*0060*/ 	.short	0x0005
        /*0062*/ 	.short	0x0020
        /*0064*/ 	.byte	0x00, 0xf0, 0x11, 0x00


	//----- nvinfo : EIATTR_KPARAM_INFO
	.align		4
.L_19:
        /*0068*/ 	.byte	0x04, 0x17
        /*006a*/ 	.short	(.L_21 - .L_20)
.L_20:
        /*006c*/ 	.word	0x00000000
        /*0070*/ 	.short	0x0004
        /*0072*/ 	.short	0x001c
        /*0074*/ 	.byte	0x00, 0xf0, 0x11, 0x00


	//----- nvinfo : EIATTR_KPARAM_INFO
	.align		4
.L_21:
        /*0078*/ 	.byte	0x04, 0x17
        /*007a*/ 	.short	(.L_23 - .L_22)
.L_22:
        /*007c*/ 	.word	0x00000000
        /*0080*/ 	.short	0x0003
        /*0082*/ 	.short	0x0018
        /*0084*/ 	.byte	0x00, 0xf0, 0x11, 0x00


	//----- nvinfo : EIATTR_KPARAM_INFO
	.align		4
.L_23:
        /*0088*/ 	.byte	0x04, 0x17
        /*008a*/ 	.short	(.L_25 - .L_24)
.L_24:
        /*008c*/ 	.word	0x00000000
        /*0090*/ 	.short	0x0002
        /*0092*/ 	.short	0x0010
        /*0094*/ 	.byte	0x00, 0xf4, 0x21, 0x00


	//----- nvinfo : EIATTR_KPARAM_INFO
	.align		4
.L_25:
        /*0098*/ 	.byte	0x04, 0x17
        /*009a*/ 	.short	(.L_27 - .L_26)
.L_26:
        /*009c*/ 	.word	0x00000000
        /*00a0*/ 	.short	0x0001
        /*00a2*/ 	.short	0x0008
        /*00a4*/ 	.byte	0x00, 0xf4, 0x21, 0x00


	//----- nvinfo : EIATTR_KPARAM_INFO
	.align		4
.L_27:
        /*00a8*/ 	.byte	0x04, 0x17
        /*00aa*/ 	.short	(.L_29 - .L_28)
.L_28:
        /*00ac*/ 	.word	0x00000000
        /*00b0*/ 	.short	0x0000
        /*00b2*/ 	.short	0x0000
        /*00b4*/ 	.byte	0x00, 0xf4, 0x21, 0x00


	//----- nvinfo : EIATTR_SPARSE_MMA_MASK
	.align		4
.L_29:
        /*00b8*/ 	.byte	0x03, 0x50
        /*00ba*/ 	.short	0x0000


	//----- nvinfo : EIATTR_MAXREG_COUNT
	.align		4
        /*00bc*/ 	.byte	0x03, 0x1b
        /*00be*/ 	.short	0x00ff


	//----- nvinfo : EIATTR_NUM_BARRIERS
	.align		4
        /*00c0*/ 	.byte	0x02, 0x4c
        /*00c2*/ 	.byte	0x01
	.zero		1


	//----- nvinfo : EIATTR_MERCURY_ISA_VERSION
	.align		4
        /*00c4*/ 	.byte	0x03, 0x5f
        /*00c6*/ 	.short	0x0101


	//----- nvinfo : EIATTR_INT_WARP_WIDE_INSTR_OFFSETS
	.align		4
        /*00c8*/ 	.byte	0x04, 0x31
        /*00ca*/ 	.short	(.L_31 - .L_30)


	//   ....[0]....
.L_30:
        /*00cc*/ 	.word	0x00001320


	//   ....[1]....
        /*00d0*/ 	.word	0x00001340


	//   ....[2]....
        /*00d4*/ 	.word	0x00001350


	//   ....[3]....
        /*00d8*/ 	.word	0x00001360


	//   ....[4]....
        /*00dc*/ 	.word	0x00001470


	//   ....[5]....
        /*00e0*/ 	.word	0x00001990


	//   ....[6]....
        /*00e4*/ 	.word	0x000019a0


	//   ....[7]....
        /*00e8*/ 	.word	0x00001a40


	//   ....[8]....
        /*00ec*/ 	.word	0x00001a50


	//   ....[9]....
        /*00f0*/ 	.word	0x00001fb0


	//   ....[10]....
        /*00f4*/ 	.word	0x00001fd0


	//----- nvinfo : EIATTR_COOP_GROUP_MASK_REGIDS
	.align		4
.L_31:
        /*00f8*/ 	.byte	0x04, 0x29
        /*00fa*/ 	.short	(.L_33 - .L_32)


	//   ....[0]....
.L_32:
        /*00fc*/ 	.word	0xffffffff


	//   ....[1]....
        /*0100*/ 	.word	0xffffffff


	//   ....[2]....
        /*0104*/ 	.word	0xffffffff


	//----- nvinfo : EIATTR_COOP_GROUP_INSTR_OFFSETS
	.align		4
.L_33:
        /*0108*/ 	.byte	0x04, 0x28
        /*010a*/ 	.short	(.L_35 - .L_34)


	//   ....[0]....
.L_34:
        /*010c*/ 	.word	0x00000150


	//   ....[1]....
        /*0110*/ 	.word	0x00000700


	//   ....[2]....
        /*0114*/ 	.word	0x00000cf0


	//----- nvinfo : EIATTR_MBARRIER_INSTR_OFFSETS
	.align		4
.L_35:
        /*0118*/ 	.byte	0x04, 0x39
        /*011a*/ 	.short	(.L_37 - .L_36)


	//   ....[0]....
.L_36:
        /*011c*/ 	.word	0x000014d0
        /*0120*/ 	.word	0x000000ff
        /*0124*/ 	.word	0x00030000
        /*0128*/ 	.short	0x0100
        /*012a*/ 	.byte	0x10
	.zero		1


	//   ....[1]....
        /*012c*/ 	.word	0x00001640
        /*0130*/ 	.word	0x000000ff
        /*0134*/ 	.word	0x00030008
        /*0138*/ 	.short	0x0100
        /*013a*/ 	.byte	0x10
	.zero		1


	//   ....[2]....
        /*013c*/ 	.word	0x00001670
        /*0140*/ 	.word	0x000000ff
        /*0144*/ 	.word	0x00030010
        /*0148*/ 	.short	0x0100
        /*014a*/ 	.byte	0x10
	.zero		1


	//   ....[3]....
        /*014c*/ 	.word	0x00001690
        /*0150*/ 	.word	0x000000ff
        /*0154*/ 	.word	0x00030018
        /*0158*/ 	.short	0x0100
        /*015a*/ 	.byte	0x10
	.zero		1


	//   ....[4]....
        /*015c*/ 	.word	0x00001b00
        /*0160*/ 	.word	0x000000ff
        /*0164*/ 	.word	0x00030000
        /*0168*/ 	.short	0x010a
        /*016a*/ 	.byte	0x1d
	.zero		1


	//   ....[5]....
        /*016c*/ 	.word	0x00001f10
        /*0170*/ 	.word	0x000000ff
        /*0174*/ 	.word	0x00030000
        /*0178*/ 	.short	0x0108
        /*017a*/ 	.byte	0x10
	.zero		1


	//   ....[6]....
        /*017c*/ 	.word	0x00002070
        /*0180*/ 	.word	0x000000ff
        /*0184*/ 	.word	0x00030008
        /*0188*/ 	.short	0x0108
        /*018a*/ 	.byte	0x10
	.zero		1


	//   ....[7]....
        /*018c*/ 	.word	0x00002150
        /*0190*/ 	.word	0x000000ff
        /*0194*/ 	.word	0x00030010
        /*0198*/ 	.short	0x0108
        /*019a*/ 	.byte	0x10
	.zero		1


	//   ....[8]....
        /*019c*/ 	.word	0x000021d0
        /*01a0*/ 	.word	0x000000ff
        /*01a4*/ 	.word	0x00030018
        /*01a8*/ 	.short	0x0108
        /*01aa*/ 	.byte	0x10
	.zero		1


	//   ....[9]....
        /*01ac*/ 	.word	0x000022e0
        /*01b0*/ 	.word	0x000000ff
        /*01b4*/ 	.word	0x00030000
        /*01b8*/ 	.short	0x010a
        /*01ba*/ 	.byte	0x1d
	.zero		1


	//----- nvinfo : EIATTR_NUM_MBARRIERS
	.align		4
.L_37:
        /*01bc*/ 	.byte	0x03, 0x38
        /*01be*/ 	.short	0x0004


	//----- nvinfo : EIATTR_EXIT_INSTR_OFFSETS
	.align		4
        /*01c0*/ 	.byte	0x04, 0x1c
        /*01c2*/ 	.short	(.L_39 - .L_38)


	//   ....[0]....
.L_38:
        /*01c4*/ 	.word	0x000022d0


	//----- nvinfo : EIATTR_REQNTID
	.align		4
.L_39:
        /*01c8*/ 	.byte	0x04, 0x10
        /*01ca*/ 	.short	(.L_41 - .L_40)
.L_40:
        /*01cc*/ 	.word	0x00000080
        /*01d0*/ 	.word	0x00000001
        /*01d4*/ 	.word	0x00000001


	//----- nvinfo : EIATTR_CRS_STACK_SIZE
	.align		4
.L_41:
        /*01d8*/ 	.byte	0x04, 0x1e
        /*01da*/ 	.short	(.L_43 - .L_42)
.L_42:
        /*01dc*/ 	.word	0x00000000


	//----- nvinfo : EIATTR_CBANK_PARAM_SIZE
	.align		4
.L_43:
        /*01e0*/ 	.byte	0x03, 0x19
        /*01e2*/ 	.short	0x0050


	//----- nvinfo : EIATTR_PARAM_CBANK
	.align		4
        /*01e4*/ 	.byte	0x04, 0x0a
        /*01e6*/ 	.short	(.L_45 - .L_44)
	.align		4
.L_44:
        /*01e8*/ 	.word	index@(.nv.constant0.gluon_wgmma)
        /*01ec*/ 	.short	0x0210
        /*01ee*/ 	.short	0x0050


	//----- nvinfo : EIATTR_SW_WAR
	.align		4
.L_45:
        /*01f0*/ 	.byte	0x04, 0x36
        /*01f2*/ 	.short	(.L_47 - .L_46)
.L_46:
        /*01f4*/ 	.word	0x00000008
.L_47:


//--------------------- .nv.callgraph             --------------------------
	.section	.nv.callgraph,"",@"SHT_CUDA_CALLGRAPH"
	.align	4
	.sectionentsize	8
	.align		4
        /*0000*/ 	.word	0x00000000
	.align		4
        /*0004*/ 	.word	0xffffffff
	.align		4
        /*0008*/ 	.word	0x00000000
	.align		4
        /*000c*/ 	.word	0xfffffffe
	.align		4
        /*0010*/ 	.word	0x00000000
	.align		4
        /*0014*/ 	.word	0xfffffffd
	.align		4
        /*0018*/ 	.word	0x00000000
	.align		4
        /*001c*/ 	.word	0xfffffffc


//--------------------- .text.gluon_wgmma         --------------------------
	.section	.text.gluon_wgmma,"ax",@progbits
	.align	128
        .global         gluon_wgmma
        .type           gluon_wgmma,@function
        .size           gluon_wgmma,(.L_x_52 - gluon_wgmma)
        .other          gluon_wgmma,@"STO_CUDA_ENTRY STV_DEFAULT"
gluon_wgmma:
.text.gluon_wgmma:
[----:B------:R-:W-:Y:S01]  /*0000*/  LDC R1, c[0x0][0x28] ;  /* 0x00000a00ff017b82 */ /* 0x000fe20000000800 */
[----:B------:R-:W1:Y:S07]  /*0010*/  S2R R0, SR_TID.X ;  /* 0x0000000000007919 */ /* 0x000e6e0000002100 */
[----:B------:R-:W2:Y:S01]  /*0020*/  S2UR UR4, SR_CgaCtaId ;  /* 0x00000000000479c3 */ /* 0x000ea20000008800 */
[----:B------:R-:W-:Y:S01]  /*0030*/  UMOV UR16, 0x400 ;  /* 0x0000040000107882 */ /* 0x000fe20000000000 */
[----:B------:R-:W-:Y:S01]  /*0040*/  ULDC UR6, c[0x0][0xc] ;  /* 0x0000030000067ab9 */ /* 0x000fe20000000800 */
[----:B------:R-:W-:Y:S01]  /*0050*/  ULDC.64 UR22, c[0x0][0x250] ;  /* 0x0000940000167ab9 */ /* 0x000fe20000000a00 */
[----:B------:R-:W-:Y:S04]  /*0060*/  BSSY B0, `(.L_x_0) ;  /* 0x000001f000007945 */ /* 0x000fe80003800000 */
[----:B------:R-:W3:Y:S08]  /*0070*/  LDC R3, c[0x0][0x228] ;  /* 0x00008a00ff037b82 */ /* 0x000ef00000000800 */
[----:B------:R-:W4:Y:S08]  /*0080*/  LDC R12, c[0x0][0x230] ;  /* 0x00008c00ff0c7b82 */ /* 0x000f300000000800 */
[----:B------:R-:W-:Y:S01]  /*0090*/  S2UR UR32, SR_CTAID.Y ;  /* 0x00000000002079c3 */ /* 0x000fe20000002600 */
[----:B--2---:R-:W-:-:S03]  /*00a0*/  ULEA UR16, UR4, UR16, 0x18 ;  /* 0x0000001004107291 */ /* 0x004fc6000f8ec03f */
[----:B------:R-:W-:Y:S01]  /*00b0*/  ULDC UR4, c[0x0][0x10] ;  /* 0x0000040000047ab9 */ /* 0x000fe20000000800 */
[----:B-1----:R-:W-:-:S03]  /*00c0*/  LOP3.LUT R2, R0, 0x7f, RZ, 0xc0, !PT ;  /* 0x0000007f00027812 */ /* 0x002fc600078ec0ff */
[----:B------:R-:W1:Y:S01]  /*00d0*/  S2UR UR5, SR_CTAID.Z ;  /* 0x00000000000579c3 */ /* 0x000e620000002700 */
[----:B---3--:R-:W-:Y:S01]  /*00e0*/  VIADD R3, R3, 0xffffffff ;  /* 0xffffffff03037836 */ /* 0x008fe20000000000 */
[C---:B------:R-:W-:Y:S02]  /*00f0*/  ISETP.GE.U32.AND P0, PT, R2.reuse, 0x20, PT ;  /* 0x000000200200780c */ /* 0x040fe40003f06070 */
[C---:B------:R-:W-:Y:S02]  /*0100*/  ISETP.NE.U32.AND P2, PT, R2.reuse, RZ, PT ;  /* 0x000000ff0200720c */ /* 0x040fe40003f45070 */
[----:B------:R-:W-:Y:S02]  /*0110*/  LEA R13, R2, UR16, 0x2 ;  /* 0x00000010020d7c11 */ /* 0x000fe4000f8e10ff */
[----:B------:R-:W2:Y:S01]  /*0120*/  S2UR UR33, SR_CTAID.X ;  /* 0x00000000002179c3 */ /* 0x000ea20000002500 */
[----:B----4-:R-:W-:-:S06]  /*0130*/  VIADD R8, R12, 0xffffffff ;  /* 0xffffffff0c087836 */ /* 0x010fcc0000000000 */
[----:B------:R3:W-:Y:S01]  /*0140*/  @!P0 STS [R13], RZ ;  /* 0x000000ff0d008388 */ /* 0x0007e20000000800 */
[----:B------:R-:W-:-:S03]  /*0150*/  NOP ;  /* 0x0000000000007918 */ /* 0x000fc60000000000 */
[----:B------:R3:W-:Y:S01]  /*0160*/  @!P2 STS [UR16+0x24], R3 ;  /* 0x00002403ff00a988 */ /* 0x0007e20008000810 */
[----:B-1----:R-:W-:-:S03]  /*0170*/  UIMAD UR4, UR5, UR4, UR32 ;  /* 0x00000004050472a4 */ /* 0x002fc6000f8e0220 */
[----:B------:R3:W-:Y:S01]  /*0180*/  @!P2 STS [UR16+0x20], R8 ;  /* 0x00002008ff00a988 */ /* 0x0007e20008000810 */
[----:B--2---:R-:W-:-:S04]  /*0190*/  UIMAD UR4, UR4, UR6, UR33 ;  /* 0x00000006040472a4 */ /* 0x004fc8000f8e0221 */
[----:B------:R-:W-:-:S03]  /*01a0*/  UIMAD UR5, UR4, 0x180, URZ ;  /* 0x00000180040578a4 */ /* 0x000fc6000f8e023f */
[----:B------:R-:W-:Y:S01]  /*01b0*/  UMOV UR4, URZ ;  /* 0x0000003f00047c82 */ /* 0x000fe20008000000 */
[----:B------:R-:W-:-:S04]  /*01c0*/  UIADD3 UR18, UP0, UR5, UR22, URZ ;  /* 0x0000001605127290 */ /* 0x000fc8000ff1e03f */
[----:B------:R-:W-:Y:S01]  /*01d0*/  ULEA.HI.X.SX32 UR19, UR5, UR23, 0x1, UP0 ;  /* 0x0000001705137291 */ /* 0x000fe200080f0e3f */
[----:B---3--:R-:W-:Y:S11]  /*01e0*/  @P2 BRA `(.L_x_1) ;  /* 0x0000000000182947 */ /* 0x008ff60003800000 */
[----:B------:R-:W1:Y:S01]  /*01f0*/  LDS R4, [UR16+0x8] ;  /* 0x00000810ff047984 */ /* 0x000e620008000800 */
[----:B------:R-:W2:Y:S01]  /*0200*/  LDC.64 R6, c[0x0][0x210] ;  /* 0x00008400ff067b82 */ /* 0x000ea20000000a00 */
[----:B------:R-:W-:Y:S02]  /*0210*/  IMAD.MOV.U32 R5, RZ, RZ, 0x70 ;  /* 0x00000070ff057424 */ /* 0x000fe400078e00ff */
[----:B--2---:R2:W-:Y:S03]  /*0220*/  STS.64 [UR16], R6 ;  /* 0x00000006ff007988 */ /* 0x0045e60008000a10 */
[----:B-1----:R-:W-:-:S05]  /*0230*/  LOP3.LUT R4, R4, 0x10, R5, 0xd8, !PT ;  /* 0x0000001004047812 */ /* 0x002fca00078ed805 */
[----:B------:R2:W-:Y:S02]  /*0240*/  STS [UR16+0x8], R4 ;  /* 0x00000804ff007988 */ /* 0x0005e40008000810 */
.L_x_1:
[----:B------:R-:W-:Y:S05]  /*0250*/  BSYNC B0 ;  /* 0x0000000000007941 */ /* 0x000fea0003800000 */
.L_x_0:
[----:B------:R-:W-:Y:S04]  /*0260*/  BSSY B0, `(.L_x_2) ;  /* 0x000000a000007945 */ /* 0x000fe80003800000 */
[----:B------:R-:W-:Y:S05]  /*0270*/  @P2 BRA `(.L_x_3) ;  /* 0x0000000000202947 */ /* 0x000fea0003800000 */
[----:B--2---:R-:W1:Y:S01]  /*0280*/  LDS R4, [UR16+0x34] ;  /* 0x00003410ff047984 */ /* 0x004e620008000800 */
[----:B------:R-:W-:Y:S02]  /*0290*/  IMAD.MOV.U32 R5, RZ, RZ, 0x3f000000 ;  /* 0x3f000000ff057424 */ /* 0x000fe400078e00ff */
[----:B------:R-:W-:Y:S01]  /*02a0*/  @!P2 IMAD.MOV.U32 R6, RZ, RZ, 0x3f ;  /* 0x0000003fff06a424 */ /* 0x000fe200078e00ff */
[----:B------:R-:W2:Y:S02]  /*02b0*/  @!P2 LDS R7, [UR16+0x38] ;  /* 0x00003810ff07a984 */ /* 0x000ea40008000800 */
[----:B-1----:R-:W-:Y:S02]  /*02c0*/  LOP3.LUT R4, R4, 0xff000000, R5, 0xb8, !PT ;  /* 0xff00000004047812 */ /* 0x002fe400078eb805 */
[----:B--2---:R-:W-:-:S03]  /*02d0*/  @!P2 LOP3.LUT R5, R7, 0xff, R6, 0xb8, !PT ;  /* 0x000000ff0705a812 */ /* 0x004fc600078eb806 */
[----:B------:R1:W-:Y:S04]  /*02e0*/  STS [UR16+0x34], R4 ;  /* 0x00003404ff007988 */ /* 0x0003e80008000810 */
[----:B------:R1:W-:Y:S02]  /*02f0*/  @!P2 STS [UR16+0x38], R5 ;  /* 0x00003805ff00a988 */ /* 0x0003e40008000810 */
.L_x_3:
[----:B------:R-:W-:Y:S05]  /*0300*/  BSYNC B0 ;  /* 0x0000000000007941 */ /* 0x000fea0003800000 */
.L_x_2:
[----:B------:R-:W-:Y:S04]  /*0310*/  BSSY B0, `(.L_x_4) ;  /* 0x000000e000007945 */ /* 0x000fe80003800000 */
[----:B------:R-:W-:Y:S05]  /*0320*/  @P2 BRA `(.L_x_5) ;  /* 0x0000000000302947 */ /* 0x000fea0003800000 */
[----:B-1----:R-:W1:Y:S01]  /*0330*/  LDS R5, [UR16+0x34] ;  /* 0x00003410ff057984 */ /* 0x002e620008000800 */
[----:B--2---:R-:W2:Y:S03]  /*0340*/  LDC.64 R6, c[0x0][0x238] ;  /* 0x00008e00ff067b82 */ /* 0x004ea60000000a00 */
[----:B------:R-:W3:Y:S01]  /*0350*/  LDS R4, [UR16+0x1c] ;  /* 0x00001c10ff047984 */ /* 0x000ee20008000800 */
[C---:B--2---:R-:W-:Y:S01]  /*0360*/  SHF.L.U64.HI R7, R6.reuse, 0x1, R7 ;  /* 0x0000000106077819 */ /* 0x044fe20000010207 */
[----:B------:R-:W-:-:S03]  /*0370*/  IMAD.SHL.U32 R6, R6, 0x2, RZ ;  /* 0x0000000206067824 */ /* 0x000fc600078e00ff */
[--C-:B------:R-:W-:Y:S02]  /*0380*/  SHF.R.U32.HI R9, RZ, 0x4, R7.reuse ;  /* 0x00000004ff097819 */ /* 0x100fe40000011607 */
[----:B------:R-:W-:-:S05]  /*0390*/  SHF.R.U64 R6, R6, 0x4, R7 ;  /* 0x0000000406067819 */ /* 0x000fca0000001207 */
[----:B------:R4:W-:Y:S01]  /*03a0*/  STS [UR16+0xc], R6 ;  /* 0x00000c06ff007988 */ /* 0x0009e20008000810 */
[----:B-1----:R-:W-:Y:S02]  /*03b0*/  LOP3.LUT R5, R5, 0x7, RZ, 0xb8, !PT ;  /* 0x0000000705057812 */ /* 0x002fe400078eb8ff */
[----:B---3--:R-:W-:-:S03]  /*03c0*/  LOP3.LUT R4, R4, 0xf, R9, 0xb8, !PT ;  /* 0x0000000f04047812 */ /* 0x008fc600078eb809 */
[----:B------:R4:W-:Y:S04]  /*03d0*/  STS [UR16+0x34], R5 ;  /* 0x00003405ff007988 */ /* 0x0009e80008000810 */
[----:B------:R4:W-:Y:S02]  /*03e0*/  STS [UR16+0x1c], R4 ;  /* 0x00001c04ff007988 */ /* 0x0009e40008000810 */
.L_x_5:
[----:B------:R-:W-:Y:S05]  /*03f0*/  BSYNC B0 ;  /* 0x0000000000007941 */ /* 0x000fea0003800000 */
.L_x_4:
[----:B------:R-:W-:Y:S04]  /*0400*/  BSSY B1, `(.L_x_6) ;  /* 0x000001a000017945 */ /* 0x000fe80003800000 */
[----:B------:R-:W-:Y:S04]  /*0410*/  BSSY B0, `(.L_x_7) ;  /* 0x0000015000007945 */ /* 0x000fe80003800000 */
[----:B------:R-:W-:Y:S05]  /*0420*/  @P2 BRA `(.L_x_8) ;  /* 0x0000000000202947 */ /* 0x000fea0003800000 */
[----:B-12-4-:R-:W1:Y:S02]  /*0430*/  LDS R4, [UR16+0x34] ;  /* 0x00003410ff047984 */ /* 0x016e640008000800 */
[----:B-1----:R-:W-:-:S05]  /*0440*/  LOP3.LUT R4, R4, 0x38, RZ, 0xb8, !PT ;  /* 0x0000003804047812 */ /* 0x002fca00078eb8ff */
[----:B------:R1:W-:Y:S01]  /*0450*/  STS [UR16+0x34], R4 ;  /* 0x00003404ff007988 */ /* 0x0003e20008000810 */
[----:B------:R-:W-:Y:S05]  /*0460*/  @P2 BRA `(.L_x_9) ;  /* 0x0000000000202947 */ /* 0x000fea0003800000 */
[----:B-1----:R-:W1:Y:S01]  /*0470*/  LDS R4, [UR16+0x8] ;  /* 0x00000810ff047984 */ /* 0x002e620008000800 */
[----:B------:R-:W-:-:S05]  /*0480*/  IMAD.MOV.U32 R5, RZ, RZ, 0x780 ;  /* 0x00000780ff057424 */ /* 0x000fca00078e00ff */
[----:B-1----:R-:W-:-:S05]  /*0490*/  LOP3.LUT R4, R4, 0x300, R5, 0xd8, !PT ;  /* 0x0000030004047812 */ /* 0x002fca00078ed805 */
[----:B------:R3:W-:Y:S02]  /*04a0*/  STS [UR16+0x8], R4 ;  /* 0x00000804ff007988 */ /* 0x0007e40008000810 */
.L_x_8:
[----:B------:R-:W-:Y:S05]  /*04b0*/  @P2 BRA `(.L_x_10) ;  /* 0x0000000000282947 */ /* 0x000fea0003800000 */
[----:B-1234-:R-:W1:Y:S02]  /*04c0*/  LDS R4, [UR16+0x8] ;  /* 0x00000810ff047984 */ /* 0x01ee640008000800 */
[----:B-1----:R-:W-:-:S05]  /*04d0*/  LOP3.LUT R4, R4, 0x1800, RZ, 0xb8, !PT ;  /* 0x0000180004047812 */ /* 0x002fca00078eb8ff */
[----:B------:R2:W-:Y:S02]  /*04e0*/  STS [UR16+0x8], R4 ;  /* 0x00000804ff007988 */ /* 0x0005e40008000810 */
.L_x_9:
[----:B------:R-:W-:Y:S05]  /*04f0*/  @P2 BREAK B0 ;  /* 0x0000000000002942 */ /* 0x000fea0003800000 */
[----:B------:R-:W-:Y:S05]  /*0500*/  @P2 BRA `(.L_x_11) ;  /* 0x0000000000242947 */ /* 0x000fea0003800000 */
[----:B------:R-:W3:Y:S01]  /*0510*/  LDS R5, [UR16+0x8] ;  /* 0x00000810ff057984 */ /* 0x000ee20008000800 */
[----:B-12---:R-:W-:-:S05]  /*0520*/  IMAD.MOV.U32 R4, RZ, RZ, 0x6000 ;  /* 0x00006000ff047424 */ /* 0x006fca00078e00ff */
[----:B---3--:R-:W-:-:S04]  /*0530*/  LOP3.LUT R4, R5, 0x6000, R4, 0xd8, !PT ;  /* 0x0000600005047812 */ /* 0x008fc800078ed804 */
[----:B------:R-:W-:-:S05]  /*0540*/  LOP3.LUT R4, R4, 0x400000, RZ, 0xb8, !PT ;  /* 0x0040000004047812 */ /* 0x000fca00078eb8ff */
[----:B------:R5:W-:Y:S02]  /*0550*/  STS [UR16+0x8], R4 ;  /* 0x00000804ff007988 */ /* 0x000be40008000810 */
.L_x_10:
[----:B------:R-:W-:Y:S05]  /*0560*/  BSYNC B0 ;  /* 0x0000000000007941 */ /* 0x000fea0003800000 */
.L_x_7:
[----:B-12345:R-:W1:Y:S02]  /*0570*/  @!P2 LDS R4, [UR16+0x8] ;  /* 0x00000810ff04a984 */ /* 0x03ee640008000800 */
[----:B-1----:R-:W-:-:S05]  /*0580*/  @!P2 LOP3.LUT R4, R4, 0x8000, RZ, 0xb8, !PT ;  /* 0x000080000404a812 */ /* 0x002fca00078eb8ff */
[----:B------:R3:W-:Y:S02]  /*0590*/  @!P2 STS [UR16+0x8], R4 ;  /* 0x00000804ff00a988 */ /* 0x0007e40008000810 */
.L_x_11:
[----:B------:R-:W-:Y:S05]  /*05a0*/  BSYNC B1 ;  /* 0x0000000000017941 */ /* 0x000fea0003800000 */
.L_x_6:
[----:B------:R-:W-:Y:S05]  /*05b0*/  WARPSYNC.ALL ;  /* 0x0000000000007948 */ /* 0x000fea0003800000 */
[----:B------:R-:W-:Y:S05]  /*05c0*/  @P0 BRA `(.L_x_12) ;  /* 0x0000000000280947 */ /* 0x000fea0003800000 */
[----:B-123--:R-:W1:Y:S01]  /*05d0*/  S2R R4, SR_LANEID ;  /* 0x0000000000047919 */ /* 0x00ee620000000000 */
[----:B------:R-:W-:Y:S05]  /*05e0*/  WARPSYNC.ALL ;  /* 0x0000000000007948 */ /* 0x000fea0003800000 */
[----:B-1----:R-:W-:-:S05]  /*05f0*/  IMAD.SHL.U32 R6, R4, 0x4, RZ ;  /* 0x0000000404067824 */ /* 0x002fca00078e00ff */
[----:B------:R-:W1:Y:S01]  /*0600*/  LDS R7, [R6+UR16] ;  /* 0x0000001006077984 */ /* 0x000e620008000800 */
[----:B------:R-:W-:-:S05]  /*0610*/  IADD3 R4, P1, R6, UR18, RZ ;  /* 0x0000001206047c10 */ /* 0x000fca000ff3e0ff */
[----:B------:R-:W-:-:S05]  /*0620*/  IMAD.X R5, RZ, RZ, UR19, P1 ;  /* 0x00000013ff057e24 */ /* 0x000fca00088e06ff */
[----:B-1----:R4:W5:Y:S01]  /*0630*/  ATOMG.E.EXCH.STRONG.GPU PT, RZ, [R4], R7 ;  /* 0x0000000704ff73a8 */ /* 0x00296200041ee100 */
[----:B------:R-:W-:-:S04]  /*0640*/  DEPBAR {5,4,3,2,1,0} ;  /* 0x0000003f0000791a */ /* 0x000fc80000000000 */
[----:B------:R4:W-:Y:S01]  /*0650*/  UTMACCTL.IV [UR18] ;  /* 0x00000000120079b9 */ /* 0x0009e20008000000 */
[----:B------:R-:W-:Y:S01]  /*0660*/  NOP ;  /* 0x0000000000007918 */ /* 0x000fe20000000000 */
.L_x_12:
[----:B------:R-:W-:Y:S05]  /*0670*/  @P0 BRA `(.L_x_13) ;  /* 0x00000000000c0947 */ /* 0x000fea0003800000 */
[----:B------:R0:W-:Y:S01]  /*0680*/  UTMACMDFLUSH ;  /* 0x00000000000079b7 */ /* 0x0001e20000000000 */
[----:B------:R-:W-:Y:S05]  /*0690*/  @P0 BRA `(.L_x_13) ;  /* 0x0000000000040947 */ /* 0x000fea0003800000 */
[----:B------:R-:W-:-:S04]  /*06a0*/  DEPBAR.LE SB0, 0x0 ;  /* 0x000080000000791a */ /* 0x000fc80000000000 */
.L_x_13:
[----:B------:R-:W-:Y:S05]  /*06b0*/  WARPSYNC.ALL ;  /* 0x0000000000007948 */ /* 0x000fea0003800000 */
[----:B-----5:R-:W-:Y:S06]  /*06c0*/  BAR.SYNC.DEFER_BLOCKING 0x0 ;  /* 0x0000000000007b1d */ /* 0x020fec0000010000 */
[----:B------:R-:W-:Y:S02]  /*06d0*/  BSSY B1, `(.L_x_14) ;  /* 0x000000b000017945 */ /* 0x000fe40003800000 */
[----:B------:R-:W-:Y:S06]  /*06e0*/  BAR.SYNC.DEFER_BLOCKING 0x0 ;  /* 0x0000000000007b1d */ /* 0x000fec0000010000 */
[----:B------:R5:W-:Y:S01]  /*06f0*/  @!P0 STS [R13], RZ ;  /* 0x000000ff0d008388 */ /* 0x000be20000000800 */
[----:B------:R-:W-:Y:S01]  /*0700*/  NOP ;  /* 0x0000000000007918 */ /* 0x000fe20000000000 */
[----:B------:R-:W-:Y:S05]  /*0710*/  @P2 BRA `(.L_x_15) ;  /* 0x0000000000182947 */ /* 0x000fea0003800000 */
[----:B-1234-:R-:W1:Y:S01]  /*0720*/  LDS R4, [UR16+0x8] ;  /* 0x00000810ff047984 */ /* 0x01ee620008000800 */
[----:B------:R-:W2:Y:S01]  /*0730*/  LDC.64 R6, c[0x0][0x218] ;  /* 0x00008600ff067b82 */ /* 0x000ea20000000a00 */
[----:B------:R-:W-:Y:S02]  /*0740*/  IMAD.MOV.U32 R5, RZ, RZ, 0x70 ;  /* 0x00000070ff057424 */ /* 0x000fe400078e00ff */
[----:B--2---:R2:W-:Y:S03]  /*0750*/  STS.64 [UR16], R6 ;  /* 0x00000006ff007988 */ /* 0x0045e60008000a10 */
[----:B-1----:R-:W-:-:S05]  /*0760*/  LOP3.LUT R4, R4, 0x10, R5, 0xd8, !PT ;  /* 0x0000001004047812 */ /* 0x002fca00078ed805 */
[----:B------:R2:W-:Y:S02]  /*0770*/  STS [UR16+0x8], R4 ;  /* 0x00000804ff007988 */ /* 0x0005e40008000810 */
.L_x_15:
[----:B----4-:R-:W-:Y:S05]  /*0780*/  BSYNC B1 ;  /* 0x0000000000017941 */ /* 0x010fea0003800000 */
.L_x_14:
[----:B------:R-:W-:Y:S04]  /*0790*/  BSSY B2, `(.L_x_16) ;  /* 0x000000f000027945 */ /* 0x000fe80003800000 */
[----:B------:R-:W-:Y:S04]  /*07a0*/  BSSY B1, `(.L_x_17) ;  /* 0x000000c000017945 */ /* 0x000fe80003800000 */
[----:B------:R-:W-:Y:S05]  /*07b0*/  @P2 BRA `(.L_x_18) ;  /* 0x0000000000282947 */ /* 0x000fea0003800000 */
[----:B-123--:R-:W1:Y:S01]  /*07c0*/  LDS R4, [UR16+0x34] ;  /* 0x00003410ff047984 */ /* 0x00ee620008000800 */
[----:B------:R-:W-:Y:S01]  /*07d0*/  IMAD.MOV.U32 R5, RZ, RZ, 0x3f000000 ;  /* 0x3f000000ff057424 */ /* 0x000fe200078e00ff */
[----:B------:R-:W-:Y:S05]  /*07e0*/  @P2 BREAK B1 ;  /* 0x0000000000012942 */ /* 0x000fea0003800000 */
[----:B-1----:R-:W-:-:S05]  /*07f0*/  LOP3.LUT R4, R4, 0xff000000, R5, 0xb8, !PT ;  /* 0xff00000004047812 */ /* 0x002fca00078eb805 */
[----:B------:R1:W-:Y:S01]  /*0800*/  STS [UR16+0x34], R4 ;  /* 0x00003404ff007988 */ /* 0x0003e20008000810 */
[----:B------:R-:W-:Y:S05]  /*0810*/  @P2 BRA `(.L_x_19) ;  /* 0x0000000000182947 */ /* 0x000fea0003800000 */
[----:B------:R-:W2:Y:S01]  /*0820*/  LDS R5, [UR16+0x38] ;  /* 0x00003810ff057984 */ /* 0x000ea20008000800 */
[----:B-1----:R-:W-:-:S05]  /*0830*/  IMAD.MOV.U32 R4, RZ, RZ, 0x7f ;  /* 0x0000007fff047424 */ /* 0x002fca00078e00ff */
[----:B--2---:R-:W-:-:S05]  /*0840*/  LOP3.LUT R4, R5, 0xff, R4, 0xb8, !PT ;  /* 0x000000ff05047812 */ /* 0x004fca00078eb804 */
[----:B------:R4:W-:Y:S02]  /*0850*/  STS [UR16+0x38], R4 ;  /* 0x00003804ff007988 */ /* 0x0009e40008000810 */
.L_x_18:
[----:B------:R-:W-:Y:S05]  /*0860*/  BSYNC B1 ;  /* 0x0000000000017941 */ /* 0x000fea0003800000 */
.L_x_17:
[----:B------:R1:W-:Y:S02]  /*0870*/  @!P2 STS [UR16+0x20], R8 ;  /* 0x00002008ff00a988 */ /* 0x0003e40008000810 */
.L_x_19:
[----:B------:R-:W-:Y:S05]  /*0880*/  BSYNC B2 ;  /* 0x0000000000027941 */ /* 0x000fea0003800000 */
.L_x_16:
[----:B------:R-:W-:Y:S05]  /*0890*/  WARPSYNC.ALL ;  /* 0x0000000000007948 */ /* 0x000fea0003800000 */
[----:B--2---:R-:W2:Y:S01]  /*08a0*/  LDC R6, c[0x0][0x22c] ;  /* 0x00008b00ff067b82 */ /* 0x004ea20000000800 */
[----:B------:R-:W-:Y:S01]  /*08b0*/  BSSY B2, `(.L_x_20) ;  /* 0x0000010000027945 */ /* 0x000fe20003800000 */
[----:B--2---:R-:W-:-:S05]  /*08c0*/  VIADD R6, R6, 0xffffffff ;  /* 0xffffffff06067836 */ /* 0x004fca0000000000 */
[----:B------:R2:W-:Y:S01]  /*08d0*/  @!P2 STS [UR16+0x24], R6 ;  /* 0x00002406ff00a988 */ /* 0x0005e20008000810 */
[----:B------:R-:W-:Y:S05]  /*08e0*/  @P2 BRA `(.L_x_21) ;  /* 0x0000000000302947 */ /* 0x000fea0003800000 */
[----:B------:R-:W2:Y:S01]  /*08f0*/  LDS R5, [UR16+0x34] ;  /* 0x00003410ff057984 */ /* 0x000ea20008000800 */
[----:B------:R-:W2:Y:S03]  /*0900*/  LDC.64 R10, c[0x0][0x240] ;  /* 0x00009000ff0a7b82 */ /* 0x000ea60000000a00 */
[----:B-1-34-:R-:W1:Y:S01]  /*0910*/  LDS R4, [UR16+0x1c] ;  /* 0x00001c10ff047984 */ /* 0x01ae620008000800 */
[C---:B--2---:R-:W-:Y:S01]  /*0920*/  SHF.L.U64.HI R8, R10.reuse, 0x1, R11 ;  /* 0x000000010a087819 */ /* 0x044fe2000001020b */
[----:B------:R-:W-:-:S03]  /*0930*/  IMAD.SHL.U32 R7, R10, 0x2, RZ ;  /* 0x000000020a077824 */ /* 0x000fc600078e00ff */
[--C-:B------:R-:W-:Y:S02]  /*0940*/  SHF.R.U32.HI R9, RZ, 0x4, R8.reuse ;  /* 0x00000004ff097819 */ /* 0x100fe40000011608 */
[----:B------:R-:W-:-:S05]  /*0950*/  SHF.R.U64 R7, R7, 0x4, R8 ;  /* 0x0000000407077819 */ /* 0x000fca0000001208 */
[----:B------:R2:W-:Y:S01]  /*0960*/  STS [UR16+0xc], R7 ;  /* 0x00000c07ff007988 */ /* 0x0005e20008000810 */
[----:B------:R-:W-:Y:S02]  /*0970*/  LOP3.LUT R5, R5, 0x7, RZ, 0xb8, !PT ;  /* 0x0000000705057812 */ /* 0x000fe400078eb8ff */
[----:B-1----:R-:W-:-:S03]  /*0980*/  LOP3.LUT R4, R4, 0xf, R9, 0xb8, !PT ;  /* 0x0000000f04047812 */ /* 0x002fc600078eb809 */
[----:B------:R2:W-:Y:S04]  /*0990*/  STS [UR16+0x34], R5 ;  /* 0x00003405ff007988 */ /* 0x0005e80008000810 */
[----:B------:R2:W-:Y:S02]  /*09a0*/  STS [UR16+0x1c], R4 ;  /* 0x00001c04ff007988 */ /* 0x0005e40008000810 */
.L_x_21:
[----:B------:R-:W-:Y:S05]  /*09b0*/  BSYNC B2 ;  /* 0x0000000000027941 */ /* 0x000fea0003800000 */
.L_x_20:
[----:B------:R-:W-:Y:S04]  /*09c0*/  BSSY B3, `(.L_x_22) ;  /* 0x000001a000037945 */ /* 0x000fe80003800000 */
[----:B------:R-:W-:Y:S04]  /*09d0*/  BSSY B2, `(.L_x_23) ;  /* 0x0000015000027945 */ /* 0x000fe80003800000 */
[----:B------:R-:W-:Y:S05]  /*09e0*/  @P2 BRA `(.L_x_24) ;  /* 0x0000000000202947 */ /* 0x000fea0003800000 */
[----:B-1234-:R-:W1:Y:S02]  /*09f0*/  LDS R4, [UR16+0x34] ;  /* 0x00003410ff047984 */ /* 0x01ee640008000800 */
[----:B-1----:R-:W-:-:S05]  /*0a00*/  LOP3.LUT R4, R4, 0x38, RZ, 0xb8, !PT ;  /* 0x0000003804047812 */ /* 0x002fca00078eb8ff */
[----:B------:R1:W-:Y:S01]  /*0a10*/  STS [UR16+0x34], R4 ;  /* 0x00003404ff007988 */ /* 0x0003e20008000810 */
[----:B------:R-:W-:Y:S05]  /*0a20*/  @P2 BRA `(.L_x_25) ;  /* 0x0000000000202947 */ /* 0x000fea0003800000 */
[----:B-1----:R-:W1:Y:S01]  /*0a30*/  LDS R4, [UR16+0x8] ;  /* 0x00000810ff047984 */ /* 0x002e620008000800 */
[----:B------:R-:W-:-:S05]  /*0a40*/  IMAD.MOV.U32 R5, RZ, RZ, 0x780 ;  /* 0x00000780ff057424 */ /* 0x000fca00078e00ff */
[----:B-1----:R-:W-:-:S05]  /*0a50*/  LOP3.LUT R4, R4, 0x300, R5, 0xd8, !PT ;  /* 0x0000030004047812 */ /* 0x002fca00078ed805 */
[----:B------:R1:W-:Y:S02]  /*0a60*/  STS [UR16+0x8], R4 ;  /* 0x00000804ff007988 */ /* 0x0003e40008000810 */
.L_x_24:
[----:B------:R-:W-:Y:S05]  /*0a70*/  @P2 BRA `(.L_x_26) ;  /* 0x0000000000282947 */ /* 0x000fea0003800000 */
[----:B-1234-:R-:W1:Y:S02]  /*0a80*/  LDS R4, [UR16+0x8] ;  /* 0x00000810ff047984 */ /* 0x01ee640008000800 */
[----:B-1----:R-:W-:-:S05]  /*0a90*/  LOP3.LUT R4, R4, 0x1800, RZ, 0xb8, !PT ;  /* 0x0000180004047812 */ /* 0x002fca00078eb8ff */
[----:B------:R2:W-:Y:S02]  /*0aa0*/  STS [UR16+0x8], R4 ;  /* 0x00000804ff007988 */ /* 0x0005e40008000810 */
.L_x_25:
[----:B------:R-:W-:Y:S05]  /*0ab0*/  @P2 BREAK B2 ;  /* 0x0000000000022942 */ /* 0x000fea0003800000 */
[----:B------:R-:W-:Y:S05]  /*0ac0*/  @P2 BRA `(.L_x_27) ;  /* 0x0000000000242947 */ /* 0x000fea0003800000 */
[----:B-12---:R-:W1:Y:S01]  /*0ad0*/  LDS R4, [UR16+0x8] ;  /* 0x00000810ff047984 */ /* 0x006e620008000800 */
[----:B------:R-:W-:-:S05]  /*0ae0*/  IMAD.MOV.U32 R5, RZ, RZ, 0x6000 ;  /* 0x00006000ff057424 */ /* 0x000fca00078e00ff */
[----:B-1----:R-:W-:-:S04]  /*0af0*/  LOP3.LUT R4, R4, 0x6000, R5, 0xd8, !PT ;  /* 0x0000600004047812 */ /* 0x002fc800078ed805 */
[----:B------:R-:W-:-:S05]  /*0b00*/  LOP3.LUT R4, R4, 0x400000, RZ, 0xb8, !PT ;  /* 0x0040000004047812 */ /* 0x000fca00078eb8ff */
[----:B------:R1:W-:Y:S02]  /*0b10*/  STS [UR16+0x8], R4 ;  /* 0x00000804ff007988 */ /* 0x0003e40008000810 */
.L_x_26:
[----:B------:R-:W-:Y:S05]  /*0b20*/  BSYNC B2 ;  /* 0x0000000000027941 */ /* 0x000fea0003800000 */
.L_x_23:
[----:B-1234-:R-:W1:Y:S02]  /*0b30*/  @!P2 LDS R4, [UR16+0x8] ;  /* 0x00000810ff04a984 */ /* 0x01ee640008000800 */
[----:B-1----:R-:W-:-:S05]  /*0b40*/  @!P2 LOP3.LUT R4, R4, 0x8000, RZ, 0xb8, !PT ;  /* 0x000080000404a812 */ /* 0x002fca00078eb8ff */
[----:B------:R3:W-:Y:S02]  /*0b50*/  @!P2 STS [UR16+0x8], R4 ;  /* 0x00000804ff00a988 */ /* 0x0007e40008000810 */
.L_x_27:
[----:B------:R-:W-:Y:S05]  /*0b60*/  BSYNC B3 ;  /* 0x0000000000037941 */ /* 0x000fea0003800000 */
.L_x_22:
[----:B------:R-:W-:Y:S05]  /*0b70*/  WARPSYNC.ALL ;  /* 0x0000000000007948 */ /* 0x000fea0003800000 */
[----:B------:R-:W-:-:S04]  /*0b80*/  UIADD3 UR21, UR5, 0x80, URZ ;  /* 0x0000008005157890 */ /* 0x000fc8000fffe03f */
[----:B------:R-:W-:-:S04]  /*0b90*/  UIADD3 UR20, UP0, UR21, UR22, URZ ;  /* 0x0000001615147290 */ /* 0x000fc8000ff1e03f */
[----:B------:R-:W-:Y:S01]  /*0ba0*/  ULEA.HI.X.SX32 UR21, UR21, UR23, 0x1, UP0 ;  /* 0x0000001715157291 */ /* 0x000fe200080f0e3f */
[----:B------:R-:W-:Y:S11]  /*0bb0*/  @P0 BRA `(.L_x_28) ;  /* 0x0000000000280947 */ /* 0x000ff60003800000 */
[----:B-123--:R-:W1:Y:S01]  /*0bc0*/  S2R R4, SR_LANEID ;  /* 0x0000000000047919 */ /* 0x00ee620000000000 */
[----:B------:R-:W-:Y:S05]  /*0bd0*/  WARPSYNC.ALL ;  /* 0x0000000000007948 */ /* 0x000fea0003800000 */
[----:B-1----:R-:W-:-:S05]  /*0be0*/  IMAD.SHL.U32 R8, R4, 0x4, RZ ;  /* 0x0000000404087824 */ /* 0x002fca00078e00ff */
[----:B------:R-:W1:Y:S01]  /*0bf0*/  LDS R7, [R8+UR16] ;  /* 0x0000001008077984 */ /* 0x000e620008000800 */
[----:B------:R-:W-:-:S05]  /*0c00*/  IADD3 R4, P1, R8, UR20, RZ ;  /* 0x0000001408047c10 */ /* 0x000fca000ff3e0ff */
[----:B------:R-:W-:-:S05]  /*0c10*/  IMAD.X R5, RZ, RZ, UR21, P1 ;  /* 0x00000015ff057e24 */ /* 0x000fca00088e06ff */
[----:B-1----:R4:W2:Y:S01]  /*0c20*/  ATOMG.E.EXCH.STRONG.GPU PT, RZ, [R4], R7 ;  /* 0x0000000704ff73a8 */ /* 0x0028a200041ee100 */
[----:B------:R-:W-:-:S04]  /*0c30*/  DEPBAR {5,4,3,2,1,0} ;  /* 0x0000003f0000791a */ /* 0x000fc80000000000 */
[----:B------:R4:W-:Y:S01]  /*0c40*/  UTMACCTL.IV [UR20] ;  /* 0x00000000140079b9 */ /* 0x0009e20008000000 */
[----:B------:R-:W-:Y:S01]  /*0c50*/  NOP ;  /* 0x0000000000007918 */ /* 0x000fe20000000000 */
.L_x_28:
[----:B------:R-:W-:Y:S05]  /*0c60*/  @P0 BRA `(.L_x_29) ;  /* 0x00000000000c0947 */ /* 0x000fea0003800000 */
[----:B------:R0:W-:Y:S01]  /*0c70*/  UTMACMDFLUSH ;  /* 0x00000000000079b7 */ /* 0x0001e20000000000 */
[----:B------:R-:W-:Y:S05]  /*0c80*/  @P0 BRA `(.L_x_29) ;  /* 0x0000000000040947 */ /* 0x000fea0003800000 */
[----:B------:R-:W-:-:S04]  /*0c90*/  DEPBAR.LE SB0, 0x0 ;  /* 0x000080000000791a */ /* 0x000fc80000000000 */
.L_x_29:
[----:B------:R-:W-:Y:S05]  /*0ca0*/  WARPSYNC.ALL ;  /* 0x0000000000007948 */ /* 0x000fea0003800000 */
[----:B--2---:R-:W-:Y:S06]  /*0cb0*/  BAR.SYNC.DEFER_BLOCKING 0x0 ;  /* 0x0000000000007b1d */ /* 0x004fec0000010000 */
[----:B------:R-:W-:Y:S02]  /*0cc0*/  BSSY B3, `(.L_x_30) ;  /* 0x000000b000037945 */ /* 0x000fe40003800000 */
[----:B------:R-:W-:Y:S06]  /*0cd0*/  BAR.SYNC.DEFER_BLOCKING 0x0 ;  /* 0x0000000000007b1d */ /* 0x000fec0000010000 */
[----:B------:R2:W-:Y:S01]  /*0ce0*/  @!P0 STS [R13], RZ ;  /* 0x000000ff0d008388 */ /* 0x0005e20000000800 */
[----:B------:R-:W-:Y:S01]  /*0cf0*/  NOP ;  /* 0x0000000000007918 */ /* 0x000fe20000000000 */
[----:B------:R-:W-:Y:S05]  /*0d00*/  @P2 BRA `(.L_x_31) ;  /* 0x0000000000182947 */ /* 0x000fea0003800000 */
[----:B-1-34-:R-:W1:Y:S01]  /*0d10*/  LDS R4, [UR16+0x8] ;  /* 0x00000810ff047984 */ /* 0x01ae620008000800 */
[----:B------:R-:W3:Y:S01]  /*0d20*/  LDC.64 R8, c[0x0][0x220] ;  /* 0x00008800ff087b82 */ /* 0x000ee20000000a00 */
[----:B------:R-:W-:Y:S02]  /*0d30*/  IMAD.MOV.U32 R5, RZ, RZ, 0x70 ;  /* 0x00000070ff057424 */ /* 0x000fe400078e00ff */
[----:B---3--:R3:W-:Y:S03]  /*0d40*/  STS.64 [UR16], R8 ;  /* 0x00000008ff007988 */ /* 0x0087e60008000a10 */
[----:B-1----:R-:W-:-:S05]  /*0d50*/  LOP3.LUT R4, R4, 0x10, R5, 0xd8, !PT ;  /* 0x0000001004047812 */ /* 0x002fca00078ed805 */
[----:B------:R3:W-:Y:S02]  /*0d60*/  STS [UR16+0x8], R4 ;  /* 0x00000804ff007988 */ /* 0x0007e40008000810 */
.L_x_31:
[----:B----4-:R-:W-:Y:S05]  /*0d70*/  BSYNC B3 ;  /* 0x0000000000037941 */ /* 0x010fea0003800000 */
.L_x_30:
[----:B------:R-:W-:Y:S04]  /*0d80*/  BSSY B4, `(.L_x_32) ;  /* 0x0000011000047945 */ /* 0x000fe80003800000 */
[----:B------:R-:W-:Y:S04]  /*0d90*/  BSSY B3, `(.L_x_33) ;  /* 0x000000e000037945 */ /* 0x000fe80003800000 */
[----:B------:R-:W-:Y:S05]  /*0da0*/  @P2 BRA `(.L_x_34) ;  /* 0x0000000000242947 */ /* 0x000fea0003800000 */
[----:B-1-3--:R-:W1:Y:S01]  /*0db0*/  LDS R4, [UR16+0x34] ;  /* 0x00003410ff047984 */ /* 0x00ae620008000800 */
[----:B------:R-:W-:-:S05]  /*0dc0*/  IMAD.MOV.U32 R5, RZ, RZ, 0x3f000000 ;  /* 0x3f000000ff057424 */ /* 0x000fca00078e00ff */
[----:B-1----:R-:W-:-:S05]  /*0dd0*/  LOP3.LUT R4, R4, 0xff000000, R5, 0xb8, !PT ;  /* 0xff00000004047812 */ /* 0x002fca00078eb805 */
[----:B------:R1:W-:Y:S01]  /*0de0*/  STS [UR16+0x34], R4 ;  /* 0x00003404ff007988 */ /* 0x0003e20008000810 */
[----:B------:R-:W-:Y:S05]  /*0df0*/  @P2 BRA `(.L_x_35) ;  /* 0x00000000001c2947 */ /* 0x000fea0003800000 */
[----:B-1----:R-:W1:Y:S01]  /*0e00*/  LDS R4, [UR16+0x38] ;  /* 0x00003810ff047984 */ /* 0x002e620008000800 */
[----:B------:R-:W-:-:S05]  /*0e10*/  IMAD.MOV.U32 R5, RZ, RZ, 0x3f ;  /* 0x0000003fff057424 */ /* 0x000fca00078e00ff */
[----:B-1----:R-:W-:-:S05]  /*0e20*/  LOP3.LUT R4, R4, 0xff, R5, 0xb8, !PT ;  /* 0x000000ff04047812 */ /* 0x002fca00078eb805 */
[----:B------:R4:W-:Y:S02]  /*0e30*/  STS [UR16+0x38], R4 ;  /* 0x00003804ff007988 */ /* 0x0009e40008000810 */
.L_x_34:
[----:B------:R-:W-:Y:S05]  /*0e40*/  @P2 BREAK B3 ;  /* 0x0000000000032942 */ /* 0x000fea0003800000 */
[----:B------:R-:W-:Y:S05]  /*0e50*/  @P2 BRA `(.L_x_36) ;  /* 0x00000000000c2947 */ /* 0x000fea0003800000 */
[----:B------:R1:W-:Y:S02]  /*0e60*/  STS [UR16+0x20], R6 ;  /* 0x00002006ff007988 */ /* 0x0003e40008000810 */
.L_x_35:
[----:B------:R-:W-:Y:S05]  /*0e70*/  BSYNC B3 ;  /* 0x0000000000037941 */ /* 0x000fea0003800000 */
.L_x_33:
[----:B------:R1:W-:Y:S02]  /*0e80*/  @!P2 STS [UR16+0x24], R3 ;  /* 0x00002403ff00a988 */ /* 0x0003e40008000810 */
.L_x_36:
[----:B------:R-:W-:Y:S05]  /*0e90*/  BSYNC B4 ;  /* 0x0000000000047941 */ /* 0x000fea0003800000 */
.L_x_32:
[----:B------:R-:W-:Y:S05]  /*0ea0*/  WARPSYNC.ALL ;  /* 0x0000000000007948 */ /* 0x000fea0003800000 */
[----:B------:R-:W-:Y:S04]  /*0eb0*/  BSSY B4, `(.L_x_37) ;  /* 0x000000e000047945 */ /* 0x000fe80003800000 */
[----:B------:R-:W-:Y:S05]  /*0ec0*/  @P2 BRA `(.L_x_38) ;  /* 0x0000000000302947 */ /* 0x000fea0003800000 */
[----:B-1-34-:R-:W1:Y:S01]  /*0ed0*/  LDS R4, [UR16+0x34] ;  /* 0x00003410ff047984 */ /* 0x01ae620008000800 */
[----:B------:R-:W3:Y:S03]  /*0ee0*/  LDC.64 R8, c[0x0][0x248] ;  /* 0x00009200ff087b82 */ /* 0x000ee60000000a00 */
[----:B------:R-:W4:Y:S01]  /*0ef0*/  LDS R3, [UR16+0x1c] ;  /* 0x00001c10ff037984 */ /* 0x000f220008000800 */
[C---:B---3--:R-:W-:Y:S01]  /*0f00*/  SHF.L.U64.HI R6, R8.reuse, 0x1, R9 ;  /* 0x0000000108067819 */ /* 0x048fe20000010209 */
[----:B------:R-:W-:-:S03]  /*0f10*/  IMAD.SHL.U32 R5, R8, 0x2, RZ ;  /* 0x0000000208057824 */ /* 0x000fc600078e00ff */
[--C-:B------:R-:W-:Y:S02]  /*0f20*/  SHF.R.U32.HI R8, RZ, 0x4, R6.reuse ;  /* 0x00000004ff087819 */ /* 0x100fe40000011606 */
[----:B------:R-:W-:-:S05]  /*0f30*/  SHF.R.U64 R5, R5, 0x4, R6 ;  /* 0x0000000405057819 */ /* 0x000fca0000001206 */
[----:B------:R3:W-:Y:S01]  /*0f40*/  STS [UR16+0xc], R5 ;  /* 0x00000c05ff007988 */ /* 0x0007e20008000810 */
[----:B-1----:R-:W-:Y:S02]  /*0f50*/  LOP3.LUT R4, R4, 0x7, RZ, 0xb8, !PT ;  /* 0x0000000704047812 */ /* 0x002fe400078eb8ff */
[----:B----4-:R-:W-:-:S03]  /*0f60*/  LOP3.LUT R3, R3, 0xf, R8, 0xb8, !PT ;  /* 0x0000000f03037812 */ /* 0x010fc600078eb808 */
[----:B------:R3:W-:Y:S04]  /*0f70*/  STS [UR16+0x34], R4 ;  /* 0x00003404ff007988 */ /* 0x0007e80008000810 */
[----:B------:R3:W-:Y:S02]  /*0f80*/  STS [UR16+0x1c], R3 ;  /* 0x00001c03ff007988 */ /* 0x0007e40008000810 */
.L_x_38:
[----:B------:R-:W-:Y:S05]  /*0f90*/  BSYNC B4 ;  /* 0x0000000000047941 */ /* 0x000fea0003800000 */
.L_x_37:
[----:B------:R-:W-:Y:S04]  /*0fa0*/  BSSY B4, `(.L_x_39) ;  /* 0x000001a000047945 */ /* 0x000fe80003800000 */
[----:B------:R-:W-:Y:S04]  /*0fb0*/  BSSY B5, `(.L_x_40) ;  /* 0x0000015000057945 */ /* 0x000fe80003800000 */
[----:B------:R-:W-:Y:S05]  /*0fc0*/  @P2 BRA `(.L_x_41) ;  /* 0x0000000000202947 */ /* 0x000fea0003800000 */
[----:B-1-3--:R-:W1:Y:S02]  /*0fd0*/  LDS R3, [UR16+0x34] ;  /* 0x00003410ff037984 */ /* 0x00ae640008000800 */
[----:B-1----:R-:W-:-:S05]  /*0fe0*/  LOP3.LUT R3, R3, 0x38, RZ, 0xb8, !PT ;  /* 0x0000003803037812 */ /* 0x002fca00078eb8ff */
[----:B------:R1:W-:Y:S01]  /*0ff0*/  STS [UR16+0x34], R3 ;  /* 0x00003403ff007988 */ /* 0x0003e20008000810 */
[----:B------:R-:W-:Y:S05]  /*1000*/  @P2 BRA `(.L_x_42) ;  /* 0x0000000000202947 */ /* 0x000fea0003800000 */
[----:B-1----:R-:W1:Y:S01]  /*1010*/  LDS R3, [UR16+0x8] ;  /* 0x00000810ff037984 */ /* 0x002e620008000800 */
[----:B----4-:R-:W-:-:S05]  /*1020*/  IMAD.MOV.U32 R4, RZ, RZ, 0x780 ;  /* 0x00000780ff047424 */ /* 0x010fca00078e00ff */
[----:B-1----:R-:W-:-:S05]  /*1030*/  LOP3.LUT R3, R3, 0x300, R4, 0xd8, !PT ;  /* 0x0000030003037812 */ /* 0x002fca00078ed804 */
[----:B------:R1:W-:Y:S02]  /*1040*/  STS [UR16+0x8], R3 ;  /* 0x00000803ff007988 */ /* 0x0003e40008000810 */
.L_x_41:
[----:B------:R-:W-:Y:S05]  /*1050*/  @P2 BRA `(.L_x_43) ;  /* 0x0000000000282947 */ /* 0x000fea0003800000 */
[----:B-1-3--:R-:W1:Y:S02]  /*1060*/  LDS R3, [UR16+0x8] ;  /* 0x00000810ff037984 */ /* 0x00ae640008000800 */
[----:B-1----:R-:W-:-:S05]  /*1070*/  LOP3.LUT R3, R3, 0x1800, RZ, 0xb8, !PT ;  /* 0x0000180003037812 */ /* 0x002fca00078eb8ff */
[----:B------:R3:W-:Y:S02]  /*1080*/  STS [UR16+0x8], R3 ;  /* 0x00000803ff007988 */ /* 0x0007e40008000810 */
.L_x_42:
[----:B------:R-:W-:Y:S05]  /*1090*/  @P2 BREAK B5 ;  /* 0x0000000000052942 */ /* 0x000fea0003800000 */
[----:B------:R-:W-:Y:S05]  /*10a0*/  @P2 BRA `(.L_x_44) ;  /* 0x0000000000242947 */ /* 0x000fea0003800000 */
[----:B-1-3--:R-:W1:Y:S01]  /*10b0*/  LDS R3, [UR16+0x8] ;  /* 0x00000810ff037984 */ /* 0x00ae620008000800 */
[----:B----4-:R-:W-:-:S05]  /*10c0*/  IMAD.MOV.U32 R4, RZ, RZ, 0x6000 ;  /* 0x00006000ff047424 */ /* 0x010fca00078e00ff */
[----:B-1----:R-:W-:-:S04]  /*10d0*/  LOP3.LUT R3, R3, 0x6000, R4, 0xd8, !PT ;  /* 0x0000600003037812 */ /* 0x002fc800078ed804 */
[----:B------:R-:W-:-:S05]  /*10e0*/  LOP3.LUT R3, R3, 0x400000, RZ, 0xb8, !PT ;  /* 0x0040000003037812 */ /* 0x000fca00078eb8ff */
[----:B------:R1:W-:Y:S02]  /*10f0*/  STS [UR16+0x8], R3 ;  /* 0x00000803ff007988 */ /* 0x0003e40008000810 */
.L_x_43:
[----:B------:R-:W-:Y:S05]  /*1100*/  BSYNC B5 ;  /* 0x0000000000057941 */ /* 0x000fea0003800000 */
.L_x_40:
[----:B-1-3--:R-:W1:Y:S02]  /*1110*/  @!P2 LDS R3, [UR16+0x8] ;  /* 0x00000810ff03a984 */ /* 0x00ae640008000800 */
[----:B-1----:R-:W-:-:S05]  /*1120*/  @!P2 LOP3.LUT R3, R3, 0x8000, RZ, 0xb8, !PT ;  /* 0x000080000303a812 */ /* 0x002fca00078eb8ff */
[----:B------:R1:W-:Y:S02]  /*1130*/  @!P2 STS [UR16+0x8], R3 ;  /* 0x00000803ff00a988 */ /* 0x0003e40008000810 */
.L_x_44:
[----:B------:R-:W-:Y:S05]  /*1140*/  BSYNC B4 ;  /* 0x0000000000047941 */ /* 0x000fea0003800000 */
.L_x_39:
[----:B------:R-:W-:Y:S05]  /*1150*/  WARPSYNC.ALL ;  /* 0x0000000000007948 */ /* 0x000fea0003800000 */
[----:B------:R-:W-:Y:S01]  /*1160*/  UIADD3 UR5, UR5, 0x100, URZ ;  /* 0x0000010005057890 */ /* 0x000fe2000fffe03f */
[----:B------:R-:W-:Y:S01]  /*1170*/  ISETP.GE.AND P1, PT, R12, 0x1, PT ;  /* 0x000000010c00780c */ /* 0x000fe20003f26270 */
[----:B------:R-:W-:Y:S01]  /*1180*/  IMAD.MOV.U32 R24, RZ, RZ, RZ ;  /* 0x000000ffff187224 */ /* 0x000fe200078e00ff */
[----:B------:R-:W-:Y:S01]  /*1190*/  SHF.R.U32.HI R7, RZ, 0x5, R0 ;  /* 0x00000005ff077819 */ /* 0x000fe20000011600 */
[----:B------:R-:W-:-:S04]  /*11a0*/  UIADD3 UR22, UP0, UR5, UR22, URZ ;  /* 0x0000001605167290 */ /* 0x000fc8000ff1e03f */
[----:B------:R-:W-:Y:S01]  /*11b0*/  ULEA.HI.X.SX32 UR23, UR5, UR23, 0x1, UP0 ;  /* 0x0000001705177291 */ /* 0x000fe200080f0e3f */
[----:B------:R-:W-:Y:S11]  /*11c0*/  @P0 BRA `(.L_x_45) ;  /* 0x0000000000280947 */ /* 0x000ff60003800000 */
[----:B-1-3--:R-:W1:Y:S01]  /*11d0*/  S2R R3, SR_LANEID ;  /* 0x0000000000037919 */ /* 0x00ae620000000000 */
[----:B------:R-:W-:Y:S05]  /*11e0*/  WARPSYNC.ALL ;  /* 0x0000000000007948 */ /* 0x000fea0003800000 */
[----:B-1----:R-:W-:-:S05]  /*11f0*/  IMAD.SHL.U32 R6, R3, 0x4, RZ ;  /* 0x0000000403067824 */ /* 0x002fca00078e00ff */
[----:B------:R-:W1:Y:S01]  /*1200*/  LDS R3, [R6+UR16] ;  /* 0x0000001006037984 */ /* 0x000e620008000800 */
[----:B----4-:R-:W-:-:S05]  /*1210*/  IADD3 R4, P3, R6, UR22, RZ ;  /* 0x0000001606047c10 */ /* 0x010fca000ff7e0ff */
[----:B------:R-:W-:-:S05]  /*1220*/  IMAD.X R5, RZ, RZ, UR23, P3 ;  /* 0x00000017ff057e24 */ /* 0x000fca00098e06ff */
[----:B-1----:R1:W3:Y:S01]  /*1230*/  ATOMG.E.EXCH.STRONG.GPU PT, RZ, [R4], R3 ;  /* 0x0000000304ff73a8 */ /* 0x0022e200041ee100 */
[----:B------:R-:W-:-:S04]  /*1240*/  DEPBAR {5,4,3,2,1,0} ;  /* 0x0000003f0000791a */ /* 0x000fc80000000000 */
[----:B------:R1:W-:Y:S01]  /*1250*/  UTMACCTL.IV [UR22] ;  /* 0x00000000160079b9 */ /* 0x0003e20008000000 */
[----:B------:R-:W-:Y:S01]  /*1260*/  NOP ;  /* 0x0000000000007918 */ /* 0x000fe20000000000 */
.L_x_45:
[----:B------:R-:W-:Y:S05]  /*1270*/  @P0 BRA `(.L_x_46) ;  /* 0x00000000000c0947 */ /* 0x000fea0003800000 */
[----:B------:R0:W-:Y:S01]  /*1280*/  UTMACMDFLUSH ;  /* 0x00000000000079b7 */ /* 0x0001e20000000000 */
[----:B------:R-:W-:Y:S05]  /*1290*/  @P0 BRA `(.L_x_46) ;  /* 0x0000000000040947 */ /* 0x000fea0003800000 */
[----:B------:R-:W-:-:S04]  /*12a0*/  DEPBAR.LE SB0, 0x0 ;  /* 0x000080000000791a */ /* 0x000fc80000000000 */
.L_x_46:
[----:B------:R-:W-:Y:S05]  /*12b0*/  WARPSYNC.ALL ;  /* 0x0000000000007948 */ /* 0x000fea0003800000 */
[----:B---3--:R-:W-:Y:S01]  /*12c0*/  BAR.SYNC.DEFER_BLOCKING 0x0 ;  /* 0x0000000000007b1d */ /* 0x008fe20000010000 */
[----:B------:R-:W-:Y:S01]  /*12d0*/  R2UR UR17, R7 ;  /* 0x00000000071172ca */ /* 0x000fe200000e0000 */
[----:B------:R-:W-:Y:S01]  /*12e0*/  USHF.L.U32 UR27, UR32, 0x7, URZ ;  /* 0x00000007201b7899 */ /* 0x000fe2000800063f */
[----:B------:R-:W-:Y:S01]  /*12f0*/  IMAD.MOV.U32 R25, RZ, RZ, RZ ;  /* 0x000000ffff197224 */ /* 0x000fe200078e00ff */
[----:B------:R-:W-:Y:S02]  /*1300*/  CS2R R26, SRZ ;  /* 0x00000000001a7805 */ /* 0x000fe4000001ff00 */
[----:B------:R-:W-:Y:S01]  /*1310*/  CS2R R28, SRZ ;  /* 0x00000000001c7805 */ /* 0x000fe2000001ff00 */
[----:B------:R-:W-:Y:S01]  /*1320*/  VOTEU.ALL UP0, P2 ;  /* 0x00000000003f7886 */ /* 0x000fe20001000000 */
[----:B------:R-:W-:Y:S01]  /*1330*/  UMOV UR6, 0x1 ;  /* 0x0000000100067882 */ /* 0x000fe20000000000 */
[----:B------:R-:W-:Y:S01]  /*1340*/  VOTEU.ALL UP1, P2 ;  /* 0x00000000003f7886 */ /* 0x000fe20001020000 */
[----:B------:R-:W-:Y:S01]  /*1350*/  VOTEU.ALL UP2, P2 ;  /* 0x00000000003f7886 */ /* 0x000fe20001040000 */
[----:B------:R-:W-:Y:S01]  /*1360*/  VOTEU.ALL UP3, P2 ;  /* 0x00000000003f7886 */ /* 0x000fe20001060000 */
[----:B------:R-:W-:-:S04]  /*1370*/  @!UP0 UIADD3 UR8, -UR6, 0x100000, URZ ;  /* 0x0010000006088890 */ /* 0x000fc8000fffe13f */
[----:B------:R-:W-:Y:S02]  /*1380*/  @!UP0 USHF.L.U32 UR9, UR8, 0xb, URZ ;  /* 0x0000000b08098899 */ /* 0x000fe4000800063f */
[----:B------:R-:W-:Y:S01]  /*1390*/  @!UP0 USHF.L.U32 UR8, UR8, 0x1, URZ ;  /* 0x0000000108088899 */ /* 0x000fe2000800063f */
[----:B------:R-:W-:Y:S01]  /*13a0*/  CS2R R30, SRZ ;  /* 0x00000000001e7805 */ /* 0x000fe2000001ff00 */
        /* <DEDUP_REMOVED lines=12> */
[----:B------:R-:W-:Y:S01]  /*1470*/  VOTEU.ALL UP0, P2 ;  /* 0x00000000003f7886 */ /* 0x000fe20001000000 */
[----:B------:R-:W-:Y:S02]  /*1480*/  CS2R R38, SRZ ;  /* 0x0000000000267805 */ /* 0x000fe4000001ff00 */
[----:B------:R-:W-:Y:S02]  /*1490*/  CS2R R40, SRZ ;  /* 0x0000000000287805 */ /* 0x000fe4000001ff00 */
[----:B------:R-:W-:Y:S02]  /*14a0*/  CS2R R42, SRZ ;  /* 0x00000000002a7805 */ /* 0x000fe4000001ff00 */
[----:B------:R-:W-:Y:S01]  /*14b0*/  CS2R R44, SRZ ;  /* 0x00000000002c7805 */ /* 0x000fe2000001ff00 */
[----:B------:R-:W3:Y:S02]  /*14c0*/  FENCE.VIEW.ASYNC.S ;  /* 0x00000000000073c6 */ /* 0x000ee40000000000 */
[----:B---3--:R-:W3:Y:S02]  /*14d0*/  @!UP0 SYNCS.EXCH.64 URZ, [UR16+0x30000], UR8 ;  /* 0x03000008103f85b2 */ /* 0x008ee40008000100 */
[----:B---3--:R-:W-:Y:S01]  /*14e0*/  BAR.SYNC.DEFER_BLOCKING 0x0 ;  /* 0x0000000000007b1d */ /* 0x008fe20000010000 */
[----:B------:R-:W-:-:S02]  /*14f0*/  CS2R R46, SRZ ;  /* 0x00000000002e7805 */ /* 0x000fc4000001ff00 */
[----:B------:R-:W-:Y:S02]  /*1500*/  CS2R R48, SRZ ;  /* 0x0000000000307805 */ /* 0x000fe4000001ff00 */
[----:B------:R-:W-:Y:S02]  /*1510*/  CS2R R50, SRZ ;  /* 0x0000000000327805 */ /* 0x000fe4000001ff00 */
[----:B------:R-:W-:Y:S02]  /*1520*/  CS2R R52, SRZ ;  /* 0x0000000000347805 */ /* 0x000fe4000001ff00 */
[----:B------:R-:W-:Y:S02]  /*1530*/  CS2R R54, SRZ ;  /* 0x0000000000367805 */ /* 0x000fe4000001ff00 */
[----:B------:R-:W-:Y:S02]  /*1540*/  CS2R R56, SRZ ;  /* 0x0000000000387805 */ /* 0x000fe4000001ff00 */
        /* <DEDUP_REMOVED lines=14> */
[----:B------:R-:W-:Y:S01]  /*1630*/  CS2R R86, SRZ ;  /* 0x0000000000567805 */ /* 0x000fe2000001ff00 */
[----:B------:R3:W4:Y:S02]  /*1640*/  @!UP1 SYNCS.EXCH.64 URZ, [UR16+0x30008], UR10 ;  /* 0x0300080a103f95b2 */ /* 0x0007240008000100 */
[----:B----4-:R-:W-:Y:S01]  /*1650*/  BAR.SYNC.DEFER_BLOCKING 0x0 ;  /* 0x0000000000007b1d */ /* 0x010fe20000010000 */
[----:B---3--:R-:W-:-:S05]  /*1660*/  USHF.L.U32 UR11, UR33, 0x6, URZ ;  /* 0x00000006210b7899 */ /* 0x008fca000800063f */
[----:B------:R3:W4:Y:S02]  /*1670*/  @!UP2 SYNCS.EXCH.64 URZ, [UR16+0x30010], UR12 ;  /* 0x0300100c103fa5b2 */ /* 0x0007240008000100 */
[----:B----4-:R-:W-:Y:S06]  /*1680*/  BAR.SYNC.DEFER_BLOCKING 0x0 ;  /* 0x0000000000007b1d */ /* 0x010fec0000010000 */
[----:B------:R3:W4:Y:S01]  /*1690*/  @!UP3 SYNCS.EXCH.64 URZ, [UR16+0x30018], UR6 ;  /* 0x03001806103fb5b2 */ /* 0x0007220008000100 */
[----:B------:R-:W-:Y:S05]  /*16a0*/  @!P1 BRA `(.L_x_47) ;  /* 0x0000000400c89947 */ /* 0x000fea0003800000 */
        /* <DEDUP_REMOVED lines=32> */
[----:B------:R-:W-:Y:S01]  /*18b0*/  UMOV UR5, URZ ;  /* 0x0000003f00057c82 */ /* 0x000fe20008000000 */
[----:B---3--:R-:W-:-:S05]  /*18c0*/  UMOV UR6, URZ ;  /* 0x0000003f00067c82 */ /* 0x008fca0008000000 */
.L_x_49:
[----:B----4-:R-:W-:Y:S01]  /*18d0*/  BAR.SYNC.DEFER_BLOCKING 0x0 ;  /* 0x0000000000007b1d */ /* 0x010fe20000010000 */
[----:B------:R-:W-:Y:S01]  /*18e0*/  ULEA UR29, UR5, UR16, 0x3 ;  /* 0x00000010051d7291 */ /* 0x000fe2000f8e183f */
[----:B-1----:R-:W-:Y:S01]  /*18f0*/  @!P2 IMAD.MOV.U32 R3, RZ, RZ, 0xc000 ;  /* 0x0000c000ff03a424 */ /* 0x002fe200078e00ff */
[----:B------:R-:W-:Y:S01]  /*1900*/  ELECT P0, URZ, PT ;  /* 0x00000000003f782f */ /* 0x000fe20003800000 */
[----:B------:R-:W-:-:S03]  /*1910*/  ULEA UR7, UR5, UR16, 0xe ;  /* 0x0000001005077291 */ /* 0x000fc6000f8e703f */
[----:B------:R-:W-:Y:S01]  /*1920*/  ISETP.LT.U32.AND P0, PT, R2, 0x40, P0 ;  /* 0x000000400200780c */ /* 0x000fe20000701070 */
[----:B------:R-:W-:Y:S02]  /*1930*/  ULOP3.LUT UR8, UR17, 0x1, URZ, 0xc0, !UPT ;  /* 0x0000000111087892 */ /* 0x000fe4000f8ec03f */
[----:B------:R-:W-:Y:S02]  /*1940*/  ULEA UR28, UR5, UR16, 0xf ;  /* 0x00000010051c7291 */ /* 0x000fe4000f8e783f */
[----:B------:R-:W-:Y:S02]  /*1950*/  UIADD3 UR7, UR7, 0x20000, URZ ;  /* 0x0002000007077890 */ /* 0x000fe4000fffe03f */
[----:B------:R-:W-:Y:S02]  /*1960*/  ULEA UR10, UR8, UR6, 0x6 ;  /* 0x00000006080a7291 */ /* 0x000fe4000f8e303f */
[----:B------:R-:W-:Y:S02]  /*1970*/  ULEA UR24, UR8, UR28, 0xe ;  /* 0x0000001c08187291 */ /* 0x000fe4000f8e703f */
[----:B------:R-:W-:-:S02]  /*1980*/  ULEA UR8, UR8, UR7, 0xd ;  /* 0x0000000708087291 */ /* 0x000fc4000f8e683f */
[----:B------:R-:W-:Y:S01]  /*1990*/  VOTEU.ANY UP0, P0 ;  /* 0x00000000003f7886 */ /* 0x000fe20000000100 */
[----:B------:R-:W-:Y:S01]  /*19a0*/  VOTEU.ANY UP2, P0 ;  /* 0x00000000003f7886 */ /* 0x000fe20000040100 */
[----:B------:R-:W-:Y:S01]  /*19b0*/  ELECT P1, URZ, PT ;  /* 0x00000000003f782f */ /* 0x000fe20003820000 */
[----:B------:R1:W-:Y:S02]  /*19c0*/  @!P2 SYNCS.ARRIVE.TRANS64 RZ, [UR29+0x30000], R3 ;  /* 0x03000003ffffa9a7 */ /* 0x0003e4000800001d */
[----:B------:R-:W-:Y:S01]  /*19d0*/  @UP0 UIADD3 UR9, UR29, 0x30000, URZ ;  /* 0x000300001d090890 */ /* 0x000fe2000fffe03f */
[----:B------:R-:W-:Y:S01]  /*19e0*/  BAR.SYNC.DEFER_BLOCKING 0x0 ;  /* 0x0000000000007b1d */ /* 0x000fe20000010000 */
[----:B------:R-:W-:-:S05]  /*19f0*/  ISETP.LT.U32.AND P1, PT, R2, 0x40, P1 ;  /* 0x000000400200780c */ /* 0x000fca0000f21070 */
[----:B------:R-:W-:Y:S01]  /*1a00*/  @UP0 UMOV UR12, UR18 ;  /* 0x00000012000c0c82 */ /* 0x000fe20008000000 */
[----:B------:R-:W-:Y:S01]  /*1a10*/  @UP0 UMOV UR13, UR19 ;  /* 0x00000013000d0c82 */ /* 0x000fe20008000000 */
[----:B------:R-:W-:Y:S01]  /*1a20*/  UMOV UR26, UR10 ;  /* 0x0000000a001a7c82 */ /* 0x000fe20008000000 */
[----:B-1----:R-:W-:-:S05]  /*1a30*/  IMAD.U32 R3, RZ, RZ, UR4 ;  /* 0x00000004ff037e24 */ /* 0x002fca000f8e00ff */
[----:B------:R-:W-:Y:S01]  /*1a40*/  VOTEU.ANY UP1, P1 ;  /* 0x00000000003f7886 */ /* 0x000fe20000820100 */
[----:B------:R-:W-:Y:S01]  /*1a50*/  VOTEU.ANY UP3, P1 ;  /* 0x00000000003f7886 */ /* 0x000fe20000860100 */
[----:B------:R-:W-:-:S03]  /*1a60*/  SHF.L.U32 R3, R3, 0x1f, RZ ;  /* 0x0000001f03037819 */ /* 0x000fc600000006ff */
[----:B------:R-:W-:Y:S01]  /*1a70*/  @UP1 UIADD3 UR25, UR29, 0x30000, URZ ;  /* 0x000300001d191890 */ /* 0x000fe2000fffe03f */
[----:B------:R-:W-:Y:S01]  /*1a80*/  @UP1 UMOV UR14, UR20 ;  /* 0x00000014000e1c82 */ /* 0x000fe20008000000 */
[----:B------:R-:W-:Y:S01]  /*1a90*/  @UP1 UMOV UR15, UR21 ;  /* 0x00000015000f1c82 */ /* 0x000fe20008000000 */
[----:B------:R1:W-:Y:S01]  /*1aa0*/  @UP2 UTMALDG.2D [UR8], [UR12] ;  /* 0x000000080c0025b4 */ /* 0x0003e20008008000 */
[----:B------:R3:W-:Y:S06]  /*1ab0*/  MEMBAR.ALL.CTA ;  /* 0x0000000000007992 */ /* 0x0007ec0000008000 */
[----:B---3--:R-:W3:Y:S02]  /*1ac0*/  FENCE.VIEW.ASYNC.S ;  /* 0x00000000000073c6 */ /* 0x008ee40000000000 */
[----:B---3--:R-:W-:Y:S06]  /*1ad0*/  BAR.SYNC.DEFER_BLOCKING 0x0 ;  /* 0x0000000000007b1d */ /* 0x008fec0000010000 */
[----:B------:R1:W-:Y:S02]  /*1ae0*/  @UP3 UTMALDG.2D [UR24], [UR14] ;  /* 0x000000180e0035b4 */ /* 0x0003e40008008000 */
[----:B------:R-:W-:Y:S06]  /*1af0*/  BAR.SYNC.DEFER_BLOCKING 0x0 ;  /* 0x0000000000007b1d */ /* 0x000fec0000010000 */
[----:B------:R-:W3:Y:S02]  /*1b00*/  SYNCS.PHASECHK.TRANS64.TRYWAIT P0, [UR29+0x30000], R3 ;  /* 0x03000003ff0075a7 */ /* 0x000ee4000800015d */
[----:B-1-3--:R-:W-:Y:S05]  /*1b10*/  @!P0 BRA `(.L_x_48) ;  /* 0x0000000400f08947 */ /* 0x00afea0003800000 */
.L_x_50:
[----:B------:R-:W-:Y:S01]  /*1b20*/  USHF.R.U32.HI UR14, URZ, 0x4, UR28 ;  /* 0x000000043f0e7899 */ /* 0x000fe2000801161c */
[----:B------:R-:W-:Y:S02]  /*1b30*/  WARPGROUP.DEPBAR.LE gsb0, 0x0 ;  /* 0x00008000000079c5 */ /* 0x000fe40000010000 */
[----:B------:R-:W-:Y:S01]  /*1b40*/  USHF.R.U32.HI UR12, URZ, 0x4, UR7 ;  /* 0x000000043f0c7899 */ /* 0x000fe20008011607 */
[----:B------:R-:W-:Y:S01]  /*1b50*/  WARPGROUP.ARRIVE ;  /* 0x00000000000079c5 */ /* 0x000fe20000000000 */
[----:B------:R-:W-:Y:S01]  /*1b60*/  USGXT.U32 UR14, UR14, 0xe ;  /* 0x0000000e0e0e789a */ /* 0x000fe20008000000 */
[----:B------:R-:W1:Y:S01]  /*1b70*/  LDC R3, c[0x0][0x230] ;  /* 0x00008c00ff037b82 */ /* 0x000e620000000800 */
[----:B------:R-:W-:Y:S01]  /*1b80*/  USGXT.U32 UR12, UR12, 0xe ;  /* 0x0000000e0c0c789a */ /* 0x000fe20008000000 */
[----:B------:R-:W-:Y:S01]  /*1b90*/  UMOV UR15, 0x40000040 ;  /* 0x40000040000f7882 */ /* 0x000fe20000000000 */
[----:B------:R-:W-:Y:S01]  /*1ba0*/  UMOV UR13, 0x40000040 ;  /* 0x40000040000d7882 */ /* 0x000fe20000000000 */
[----:B------:R-:W-:Y:S01]  /*1bb0*/  UMOV UR7, URZ ;  /* 0x0000003f00077c82 */ /* 0x000fe20008000000 */
[----:B------:R-:W-:Y:S01]  /*1bc0*/  UMOV UR8, URZ ;  /* 0x0000003f00087c82 */ /* 0x000fe20008000000 */
[----:B------:R-:W-:-:S02]  /*1bd0*/  UIADD3 UR6, UR6, 0x80, URZ ;  /* 0x0000008006067890 */ /* 0x000fc4000fffe03f */
[----:B------:R-:W-:Y:S02]  /*1be0*/  UIADD3 UR5, UR5, 0x1, URZ ;  /* 0x0000000105057890 */ /* 0x000fe4000fffe03f */
[----:B------:R-:W-:Y:S01]  /*1bf0*/  HGMMA.64x128x16.F32 R24, gdesc[UR12], R24 ;  /* 0x01e000000c1879f0 */ /* 0x000fe20008700818 */
[----:B------:R-:W-:Y:S02]  /*1c00*/  UIADD3 UR14, UP1, UR14, 0x2, URZ ;  /* 0x000000020e0e7890 */ /* 0x000fe4000ff3e03f */
[----:B------:R-:W-:Y:S02]  /*1c10*/  UIADD3 UR12, UP0, UR12, 0x2, URZ ;  /* 0x000000020c0c7890 */ /* 0x000fe4000ff1e03f */
[----:B------:R-:W-:Y:S02]  /*1c20*/  UIADD3.X UR15, UR8, 0x40000040, URZ, UP1, !UPT ;  /* 0x40000040080f7890 */ /* 0x000fe40008ffe43f */
[----:B------:R-:W-:Y:S02]  /*1c30*/  UIADD3.X UR13, UR7, 0x40000040, URZ, UP0, !UPT ;  /* 0x40000040070d7890 */ /* 0x000fe400087fe43f */
[----:B------:R-:W-:-:S02]  /*1c40*/  UIADD3.64 UR30, UR14, 0x2, URZ ;  /* 0x000000020e1e7897 */ /* 0x000fc4000fffe03f */
[----:B------:R-:W-:Y:S02]  /*1c50*/  UIADD3.64 UR28, UR12, 0x2, URZ ;  /* 0x000000020c1c7897 */ /* 0x000fe4000fffe03f */
[----:B------:R-:W-:Y:S01]  /*1c60*/  UISETP.NE.U32.AND UP0, UPT, UR5, 0x4, UPT ;  /* 0x000000040500788c */ /* 0x000fe2000bf05070 */
[----:B-1----:R-:W-:-:S03]  /*1c70*/  ISETP.LE.AND P0, PT, R3, UR6, PT ;  /* 0x0000000603007c0c */ /* 0x002fc6000bf03270 */
[----:B------:R-:W-:Y:S02]  /*1c80*/  USEL UR7, URZ, 0x1, UP0 ;  /* 0x000000013f077887 */ /* 0x000fe40008000000 */
[----:B------:R-:W-:Y:S02]  /*1c90*/  USEL UR5, UR5, URZ, UP0 ;  /* 0x0000003f05057287 */ /* 0x000fe40008000000 */
[----:B------:R-:W-:Y:S01]  /*1ca0*/  ULOP3.LUT UR4, UR4, UR7, URZ, 0x3c, !UPT ;  /* 0x0000000704047292 */ /* 0x000fe2000f8e3c3f */
[----:B------:R-:W-:-:S12]  /*1cb0*/  HGMMA.64x128x16.F32 R24, gdesc[UR12], R24 ;  /* 0x01e000000c1879f0 */ /* 0x000fd80008700818 */
[----:B------:R-:W-:Y:S01]  /*1cc0*/  HGMMA.64x128x16.F32 R24, gdesc[UR28], R24 ;  /* 0x01e000001c1879f0 */ /* 0x000fe20008700818 */
[----:B------:R-:W-:Y:S02]  /*1cd0*/  UIADD3.64 UR30, UR14, 0x4, URZ ;  /* 0x000000040e1e7897 */ /* 0x000fe4000fffe03f */
[----:B------:R-:W-:-:S09]  /*1ce0*/  UIADD3.64 UR28, UR12, 0x4, URZ ;  /* 0x000000040c1c7897 */ /* 0x000fd2000fffe03f */
        /* <DEDUP_REMOVED lines=8> */
[----:B------:R-:W-:Y:S02]  /*1d70*/  UIADD3.64 UR28, UR12, 0x202, URZ ;  /* 0x000002020c1c7897 */ /* 0x000fe4000fffe03f */
[----:B------:R-:W-:Y:S02]  /*1d80*/  UIADD3.64 UR14, UR14, 0x404, URZ ;  /* 0x000004040e0e7897 */ /* 0x000fe4000fffe03f */
[----:B------:R-:W-:-:S05]  /*1d90*/  UIADD3.64 UR12, UR12, 0x204, URZ ;  /* 0x000002040c0c7897 */ /* 0x000fca000fffe03f */
[----:B------:R-:W-:-:S12]  /*1da0*/  HGMMA.64x128x16.F32 R24, gdesc[UR28], R24 ;  /* 0x01e000001c1879f0 */ /* 0x000fd80008700818 */
[----:B------:R-:W-:Y:S01]  /*1db0*/  HGMMA.64x128x16.F32 R24, gdesc[UR12], R24, gsb0 ;  /* 0x01e000000c1879f0 */ /* 0x000fe20008000818 */
[----:B------:R-:W-:Y:S05]  /*1dc0*/  @!P0 BRA `(.L_x_49) ;  /* 0xfffffff800c08947 */ /* 0x000fea000383ffff */
.L_x_47:
[----:B------:R-:W-:Y:S02]  /*1dd0*/  WARPGROUP.DEPBAR.LE gsb0, 0x0 ;  /* 0x00008000000079c5 */ /* 0x000fe40000010000 */
[----:B----4-:R-:W-:Y:S01]  /*1de0*/  BAR.SYNC.DEFER_BLOCKING 0x0 ;  /* 0x0000000000007b1d */ /* 0x010fe20000010000 */
[C---:B-1----:R-:W-:Y:S01]  /*1df0*/  IMAD.SHL.U32 R3, R0.reuse, 0x80, RZ ;  /* 0x0000008000037824 */ /* 0x042fe200078e00ff */
[----:B------:R-:W-:Y:S01]  /*1e00*/  ELECT P0, URZ, PT ;  /* 0x00000000003f782f */ /* 0x000fe20003800000 */
[----:B------:R-:W-:Y:S01]  /*1e10*/  IMAD.SHL.U32 R4, R0, 0x10, RZ ;  /* 0x0000001000047824 */ /* 0x000fe200078e00ff */
[----:B------:R-:W-:Y:S01]  /*1e20*/  F2FP.F16.F32.PACK_AB R24, R25, R24 ;  /* 0x000000181918723e */ /* 0x000fe200000000ff */
[----:B------:R-:W-:Y:S01]  /*1e30*/  ULOP3.LUT UR8, UR17, 0x1, URZ, 0xc0, !UPT ;  /* 0x0000000111087892 */ /* 0x000fe2000f8ec03f */
[----:B------:R-:W-:Y:S01]  /*1e40*/  LOP3.LUT R3, R3, 0x780, RZ, 0xc0, !PT ;  /* 0x0000078003037812 */ /* 0x000fe200078ec0ff */
[----:B------:R-:W-:Y:S01]  /*1e50*/  UMOV UR10, UR11 ;  /* 0x0000000b000a7c82 */ /* 0x000fe20008000000 */
[----:B------:R-:W-:Y:S01]  /*1e60*/  F2FP.F16.F32.PACK_AB R25, R27, R26 ;  /* 0x0000001a1b19723e */ /* 0x000fe200000000ff */
[----:B------:R-:W-:Y:S01]  /*1e70*/  ULEA UR9, UR8, UR27, 0x6 ;  /* 0x0000001b08097291 */ /* 0x000fe2000f8e303f */
[----:B------:R-:W-:Y:S01]  /*1e80*/  LOP3.LUT R3, R3, 0x70, R4, 0xf8, !PT ;  /* 0x0000007003037812 */ /* 0x000fe200078ef804 */
[----:B------:R-:W-:Y:S01]  /*1e90*/  ULEA UR8, UR8, UR16, 0xd ;  /* 0x0000001008087291 */ /* 0x000fe2000f8e683f */
[----:B------:R-:W-:-:S02]  /*1ea0*/  F2FP.F16.F32.PACK_AB R56, R57, R56 ;  /* 0x000000383938723e */ /* 0x000fc400000000ff */
[----:B------:R-:W-:Y:S01]  /*1eb0*/  LOP3.LUT R3, R3, 0x10, R0, 0x78, !PT ;  /* 0x0000001003037812 */ /* 0x000fe200078e7800 */
[----:B------:R-:W-:Y:S01]  /*1ec0*/  IMAD.SHL.U32 R0, R0, 0x40, RZ ;  /* 0x0000004000007824 */ /* 0x000fe200078e00ff */
[----:B------:R-:W-:Y:S02]  /*1ed0*/  ISETP.LT.U32.AND P0, PT, R2, 0x40, P0 ;  /* 0x000000400200780c */ /* 0x000fe40000701070 */
[----:B------:R-:W-:Y:S02]  /*1ee0*/  F2FP.F16.F32.PACK_AB R26, R29, R28 ;  /* 0x0000001c1d1a723e */ /* 0x000fe400000000ff */
[----:B------:R-:W-:Y:S02]  /*1ef0*/  LOP3.LUT R0, R3, 0x1800, R0, 0xf8, !PT ;  /* 0x0000180003007812 */ /* 0x000fe400078ef800 */
[----:B------:R-:W-:Y:S01]  /*1f00*/  F2FP.F16.F32.PACK_AB R27, R31, R30 ;  /* 0x0000001e1f1b723e */ /* 0x000fe200000000ff */
[----:B------:R-:W1:Y:S02]  /*1f10*/  @!P2 SYNCS.CCTL.IV [UR16+0x30000] ;  /* 0x03000000ff00a9b1 */ /* 0x000e640008000010 */
[----:B-1----:R-:W-:Y:S01]  /*1f20*/  BAR.SYNC.DEFER_BLOCKING 0x0 ;  /* 0x0000000000007b1d */ /* 0x002fe20000010000 */
[C---:B------:R-:W-:Y:S01]  /*1f30*/  LOP3.LUT R3, R0.reuse, 0x20, RZ, 0x3c, !PT ;  /* 0x0000002000037812 */ /* 0x040fe200078e3cff */
[C---:B------:R-:W-:Y:S01]  /*1f40*/  VIADD R2, R0.reuse, UR16 ;  /* 0x0000001000027c36 */ /* 0x040fe20008000000 */
[----:B------:R-:W-:-:S02]  /*1f50*/  LOP3.LUT R4, R0, 0x40, RZ, 0x3c, !PT ;  /* 0x0000004000047812 */ /* 0x000fc400078e3cff */
[----:B------:R-:W-:Y:S01]  /*1f60*/  F2FP.F16.F32.PACK_AB R32, R33, R32 ;  /* 0x000000202120723e */ /* 0x000fe200000000ff */
[----:B------:R-:W-:Y:S01]  /*1f70*/  VIADD R3, R3, UR16 ;  /* 0x0000001003037c36 */ /* 0x000fe20008000000 */
[----:B------:R-:W-:Y:S01]  /*1f80*/  F2FP.F16.F32.PACK_AB R57, R59, R58 ;  /* 0x0000003a3b39723e */ /* 0x000fe200000000ff */
[----:B------:R-:W-:Y:S01]  /*1f90*/  VIADD R4, R4, UR16 ;  /* 0x0000001004047c36 */ /* 0x000fe20008000000 */
[----:B------:R-:W-:Y:S01]  /*1fa0*/  F2FP.F16.F32.PACK_AB R33, R35, R34 ;  /* 0x000000222321723e */ /* 0x000fe200000000ff */
[----:B------:R-:W-:Y:S01]  /*1fb0*/  VOTEU.ANY UP0, P0 ;  /* 0x00000000003f7886 */ /* 0x000fe20000000100 */
[----:B------:R-:W-:Y:S01]  /*1fc0*/  F2FP.F16.F32.PACK_AB R58, R61, R60 ;  /* 0x0000003c3d3a723e */ /* 0x000fe200000000ff */
[----:B------:R-:W-:Y:S01]  /*1fd0*/  VOTEU.ANY UP1, P0 ;  /* 0x00000000003f7886 */ /* 0x000fe20000020100 */
[----:B------:R-:W-:Y:S02]  /*1fe0*/  F2FP.F16.F32.PACK_AB R59, R63, R62 ;  /* 0x0000003e3f3b723e */ /* 0x000fe400000000ff */
[----:B------:R-:W-:Y:S01]  /*1ff0*/  F2FP.F16.F32.PACK_AB R64, R65, R64 ;  /* 0x000000404140723e */ /* 0x000fe200000000ff */
[----:B---3--:R-:W-:Y:S01]  /*2000*/  @UP0 UMOV UR6, UR22 ;  /* 0x0000001600060c82 */ /* 0x008fe20008000000 */
[----:B------:R-:W-:Y:S01]  /*2010*/  LOP3.LUT R0, R0, 0x60, RZ, 0x3c, !PT ;  /* 0x0000006000007812 */ /* 0x000fe200078e3cff */
[----:B------:R-:W-:Y:S01]  /*2020*/  @UP0 UMOV UR7, UR23 ;  /* 0x0000001700070c82 */ /* 0x000fe20008000000 */
[----:B------:R-:W-:-:S02]  /*2030*/  F2FP.F16.F32.PACK_AB R34, R37, R36 ;  /* 0x000000242522723e */ /* 0x000fc400000000ff */
[----:B------:R-:W-:Y:S01]  /*2040*/  F2FP.F16.F32.PACK_AB R35, R39, R38 ;  /* 0x000000262723723e */ /* 0x000fe200000000ff */
[----:B------:R-:W-:Y:S01]  /*2050*/  VIADD R0, R0, UR16 ;  /* 0x0000001000007c36 */ /* 0x000fe20008000000 */
[----:B------:R-:W-:Y:S01]  /*2060*/  F2FP.F16.F32.PACK_AB R40, R41, R40 ;  /* 0x000000282928723e */ /* 0x000fe200000000ff */
[----:B------:R-:W1:Y:S02]  /*2070*/  @!P2 SYNCS.CCTL.IV [UR16+0x30008] ;  /* 0x03000800ff00a9b1 */ /* 0x000e640008000010 */
[----:B-1----:R-:W-:Y:S01]  /*2080*/  BAR.SYNC.DEFER_BLOCKING 0x0 ;  /* 0x0000000000007b1d */ /* 0x002fe20000010000 */
[----:B------:R-:W-:Y:S02]  /*2090*/  F2FP.F16.F32.PACK_AB R65, R67, R66 ;  /* 0x000000424341723e */ /* 0x000fe400000000ff */
[----:B------:R-:W-:Y:S02]  /*20a0*/  F2FP.F16.F32.PACK_AB R41, R43, R42 ;  /* 0x0000002a2b29723e */ /* 0x000fe400000000ff */
[----:B------:R-:W-:-:S02]  /*20b0*/  F2FP.F16.F32.PACK_AB R66, R69, R68 ;  /* 0x000000444542723e */ /* 0x000fc400000000ff */
[----:B------:R-:W-:Y:S02]  /*20c0*/  F2FP.F16.F32.PACK_AB R67, R71, R70 ;  /* 0x000000464743723e */ /* 0x000fe400000000ff */
[----:B------:R-:W-:Y:S02]  /*20d0*/  F2FP.F16.F32.PACK_AB R72, R73, R72 ;  /* 0x000000484948723e */ /* 0x000fe400000000ff */
[----:B------:R-:W-:Y:S02]  /*20e0*/  F2FP.F16.F32.PACK_AB R42, R45, R44 ;  /* 0x0000002c2d2a723e */ /* 0x000fe400000000ff */
[----:B------:R-:W-:Y:S02]  /*20f0*/  F2FP.F16.F32.PACK_AB R43, R47, R46 ;  /* 0x0000002e2f2b723e */ /* 0x000fe400000000ff */
[----:B------:R-:W-:Y:S02]  /*2100*/  F2FP.F16.F32.PACK_AB R48, R49, R48 ;  /* 0x000000303130723e */ /* 0x000fe400000000ff */
[----:B------:R-:W-:-:S02]  /*2110*/  F2FP.F16.F32.PACK_AB R73, R75, R74 ;  /* 0x0000004a4b49723e */ /* 0x000fc400000000ff */
[----:B------:R-:W-:Y:S02]  /*2120*/  F2FP.F16.F32.PACK_AB R49, R51, R50 ;  /* 0x000000323331723e */ /* 0x000fe400000000ff */
[----:B------:R-:W-:Y:S02]  /*2130*/  F2FP.F16.F32.PACK_AB R74, R77, R76 ;  /* 0x0000004c4d4a723e */ /* 0x000fe400000000ff */
[----:B------:R-:W-:Y:S01]  /*2140*/  F2FP.F16.F32.PACK_AB R75, R79, R78 ;  /* 0x0000004e4f4b723e */ /* 0x000fe200000000ff */
[----:B------:R-:W1:Y:S02]  /*2150*/  @!P2 SYNCS.CCTL.IV [UR16+0x30010] ;  /* 0x03001000ff00a9b1 */ /* 0x000e640008000010 */
[----:B-1----:R-:W-:Y:S01]  /*2160*/  BAR.SYNC.DEFER_BLOCKING 0x0 ;  /* 0x0000000000007b1d */ /* 0x002fe20000010000 */
[----:B------:R-:W-:Y:S02]  /*2170*/  F2FP.F16.F32.PACK_AB R80, R81, R80 ;  /* 0x000000505150723e */ /* 0x000fe400000000ff */
[----:B------:R-:W-:-:S02]  /*2180*/  F2FP.F16.F32.PACK_AB R50, R53, R52 ;  /* 0x000000343532723e */ /* 0x000fc400000000ff */
[----:B------:R-:W-:Y:S02]  /*2190*/  F2FP.F16.F32.PACK_AB R51, R55, R54 ;  /* 0x000000363733723e */ /* 0x000fe400000000ff */
[----:B------:R-:W-:Y:S02]  /*21a0*/  F2FP.F16.F32.PACK_AB R81, R83, R82 ;  /* 0x000000525351723e */ /* 0x000fe400000000ff */
[----:B------:R-:W-:Y:S02]  /*21b0*/  F2FP.F16.F32.PACK_AB R82, R85, R84 ;  /* 0x000000545552723e */ /* 0x000fe400000000ff */
[----:B------:R-:W-:Y:S01]  /*21c0*/  F2FP.F16.F32.PACK_AB R83, R87, R86 ;  /* 0x000000565753723e */ /* 0x000fe200000000ff */
[----:B------:R-:W1:Y:S02]  /*21d0*/  @!P2 SYNCS.CCTL.IV [UR16+0x30018] ;  /* 0x03001800ff00a9b1 */ /* 0x000e640008000010 */
[----:B-1----:R-:W-:Y:S04]  /*21e0*/  STSM.16.M88.4 [R2], R24 ;  /* 0x0000001802007844 */ /* 0x002fe80000000200 */
[----:B------:R-:W-:Y:S04]  /*21f0*/  STSM.16.M88.4 [R2+0x2000], R56 ;  /* 0x0020003802007844 */ /* 0x000fe80000000200 */
[----:B------:R-:W-:Y:S04]  /*2200*/  STSM.16.M88.4 [R3], R32 ;  /* 0x0000002003007844 */ /* 0x000fe80000000200 */
[----:B------:R-:W-:Y:S04]  /*2210*/  STSM.16.M88.4 [R3+0x2000], R64 ;  /* 0x0020004003007844 */ /* 0x000fe80000000200 */
[----:B------:R-:W-:Y:S04]  /*2220*/  STSM.16.M88.4 [R4], R40 ;  /* 0x0000002804007844 */ /* 0x000fe80000000200 */
[----:B------:R-:W-:Y:S04]  /*2230*/  STSM.16.M88.4 [R4+0x2000], R72 ;  /* 0x0020004804007844 */ /* 0x000fe80000000200 */
[----:B------:R-:W-:Y:S04]  /*2240*/  STSM.16.M88.4 [R0], R48 ;  /* 0x0000003000007844 */ /* 0x000fe80000000200 */
[----:B------:R-:W-:Y:S01]  /*2250*/  STSM.16.M88.4 [R0+0x2000], R80 ;  /* 0x0020005000007844 */ /* 0x000fe20000000200 */
[----:B------:R1:W-:Y:S06]  /*2260*/  MEMBAR.ALL.CTA ;  /* 0x0000000000007992 */ /* 0x0003ec0000008000 */
[----:B-1----:R-:W1:Y:S02]  /*2270*/  FENCE.VIEW.ASYNC.S ;  /* 0x00000000000073c6 */ /* 0x002e640000000000 */
[----:B-1----:R-:W-:Y:S06]  /*2280*/  BAR.SYNC.DEFER_BLOCKING 0x0 ;  /* 0x0000000000007b1d */ /* 0x002fec0000010000 */
[----:B------:R1:W-:Y:S01]  /*2290*/  @UP1 UTMASTG.2D [UR8], [UR6] ;  /* 0x00000008060013b5 */ /* 0x0003e20008008000 */
[----:B------:R0:W-:Y:S01]  /*22a0*/  UTMACMDFLUSH ;  /* 0x00000000000079b7 */ /* 0x0001e20000000000 */
[----:B------:R-:W-:-:S04]  /*22b0*/  DEPBAR.LE SB0, 0x0 ;  /* 0x000080000000791a */ /* 0x000fc80000000000 */
[----:B------:R-:W-:Y:S06]  /*22c0*/  BAR.SYNC.DEFER_BLOCKING 0x0 ;  /* 0x0000000000007b1d */ /* 0x000fec0000010000 */
[----:B-1----:R-:W-:Y:S05]  /*22d0*/  EXIT ;  /* 0x000000000000794d */ /* 0x002fea0003800000 */
.L_x_48:
[----:B------:R-:W1:Y:S02]  /*22e0*/  SYNCS.PHASECHK.TRANS64.TRYWAIT P0, [UR29+0x30000], R3 ;  /* 0x03000003ff0075a7 */ /* 0x000e64000800015d */
[----:B-1----:R-:W-:Y:S05]  /*22f0*/  @!P0 BRA `(.L_x_48) ;  /* 0xfffffffc00f88947 */ /* 0x002fea000383ffff */
[----:B------:R-:W-:Y:S05]  /*2300*/  BRA `(.L_x_50) ;  /* 0xfffffff800047947 */ /* 0x000fea000383ffff */
.L_x_51:
[----:B------:R-:W-:-:S00]  /*2310*/  BRA `(.L_x_51) ;  /* 0xfffffffc00fc7947 */ /* 0x000fc0000383ffff */
[----:B------:R-:W-:-:S00]  /*2320*/  NOP ;  /* 0x0000000000007918 */ /* 0x000fc00000000000 */
        /* <DEDUP_REMOVED lines=13> */
.L_x_52:


//--------------------- .nv.shared.gluon_wgmma    --------------------------
	.section	.nv.shared.gluon_wgmma,"aw",@nobits
	.sectionflags	@""
	.align	16
	.zero		1024


//--------------------- .nv.shared.reserved.0     --------------------------
	.section	.nv.shared.reserved.0,"aw",@nobits
	.weak		__nv_reservedSMEM_offset_0_alias
	.size		__nv_reservedSMEM_offset_0_alias, 0, 0
	.other		__nv_reservedSMEM_offset_0_alias,@"STO_CUDA_RESERVED_SHARED STV_DEFAULT"
__nv_reservedSMEM_offset_0_alias:
	.zero		0


//--------------------- .nv.constant0.gluon_wgmma --------------------------
	.section	.nv.constant0.gluon_wgmma,"a",@progbits
	.sectionflags	@""
	.align	4
.nv.constant0.gluon_wgmma:
	.zero		608


//--------------------- SYMBOLS --------------------------

	.type		.nv.reservedSmem.offset0,@object
	.size		.nv.reservedSmem.offset0,0x4
